//
// Generated by NVIDIA NVVM Compiler
//
// Compiler Build ID: CL-36424714
// Cuda compilation tools, release 13.0, V13.0.88
// Based on NVVM 20.0.0
//

.version 9.0
.target sm_100
.address_size 64

.extern .func  (.param .b32 func_retval0) vprintf
(
	.param .b64 vprintf_param_0,
	.param .b64 vprintf_param_1
)
;
.global .align 1 .b8 $str[30] = {37, 48, 50, 100, 32, 37, 117, 58, 37, 117, 32, 37, 117, 58, 37, 117, 32, 37, 117, 58, 37, 117, 32, 37, 117, 58, 37, 117, 10};
.global .align 1 .b8 $str$1[47] = {37, 48, 50, 100, 32, 109, 97, 115, 107, 32, 61, 32, 48, 120, 37, 120, 32, 118, 97, 108, 117, 101, 32, 61, 32, 48, 120, 37, 120, 32, 40, 97, 99, 116, 105, 118, 101, 32, 61, 32, 48, 120, 37, 120, 41, 10};

.entry _Z11test_sync_1v()
{
	.local .align 8 .b8 	__local_depot0[40];
	.reg .b64 	%SP;
	.reg .b64 	%SPL;
	.reg .pred 	%p<73>;
	.reg .b32 	%r<206>;
	.reg .b64 	%rd<5>;

	mov.u64 	%SPL, __local_depot0;
	cvta.local.u64 	%SP, %SPL;
	mov.u32 	%r1, %tid.x;
	and.b32  	%r2, %r1, 7;
	mul.lo.s32 	%r3, %r1, 10;
	shfl.sync.idx.b32	%r4|%p1, %r3, 0, 6175, -1;
	shfl.sync.idx.b32	%r5|%p2, %r3, 1, 6175, -1;
	shfl.sync.idx.b32	%r6|%p3, %r3, 2, 6175, -1;
	shfl.sync.idx.b32	%r7|%p4, %r3, 3, 6175, -1;
	shfl.sync.idx.b32	%r8|%p5, %r3, 4, 6175, -1;
	shfl.sync.idx.b32	%r9|%p6, %r3, 5, 6175, -1;
	shfl.sync.idx.b32	%r10|%p7, %r3, 6, 6175, -1;
	shfl.sync.idx.b32	%r11|%p8, %r3, 7, 6175, -1;
	setp.ne.s32 	%p9, %r2, 0;
	mov.b32 	%r150, 0;
	mov.u32 	%r151, %r150;
	mov.u32 	%r152, %r150;
	mov.u32 	%r153, %r150;
	mov.u32 	%r154, %r150;
	mov.u32 	%r155, %r150;
	mov.u32 	%r156, %r150;
	mov.u32 	%r157, %r150;
	@%p9 bra 	$L__BB0_2;
	mov.u32 	%r150, %r4;
	mov.u32 	%r151, %r5;
	mov.u32 	%r152, %r6;
	mov.u32 	%r153, %r7;
	mov.u32 	%r154, %r8;
	mov.u32 	%r155, %r9;
	mov.u32 	%r156, %r10;
	mov.u32 	%r157, %r11;
$L__BB0_2:
	add.s32 	%r133, %r3, 1;
	shfl.sync.idx.b32	%r20|%p10, %r133, 0, 6175, -1;
	shfl.sync.idx.b32	%r21|%p11, %r133, 1, 6175, -1;
	shfl.sync.idx.b32	%r22|%p12, %r133, 2, 6175, -1;
	shfl.sync.idx.b32	%r23|%p13, %r133, 3, 6175, -1;
	shfl.sync.idx.b32	%r24|%p14, %r133, 4, 6175, -1;
	shfl.sync.idx.b32	%r25|%p15, %r133, 5, 6175, -1;
	shfl.sync.idx.b32	%r26|%p16, %r133, 6, 6175, -1;
	shfl.sync.idx.b32	%r27|%p17, %r133, 7, 6175, -1;
	setp.ne.s32 	%p18, %r2, 1;
	@%p18 bra 	$L__BB0_4;
	mov.u32 	%r150, %r20;
	mov.u32 	%r151, %r21;
	mov.u32 	%r152, %r22;
	mov.u32 	%r153, %r23;
	mov.u32 	%r154, %r24;
	mov.u32 	%r155, %r25;
	mov.u32 	%r156, %r26;
	mov.u32 	%r157, %r27;
$L__BB0_4:
	add.s32 	%r134, %r3, 2;
	shfl.sync.idx.b32	%r36|%p19, %r134, 0, 6175, -1;
	shfl.sync.idx.b32	%r37|%p20, %r134, 1, 6175, -1;
	shfl.sync.idx.b32	%r38|%p21, %r134, 2, 6175, -1;
	shfl.sync.idx.b32	%r39|%p22, %r134, 3, 6175, -1;
	shfl.sync.idx.b32	%r40|%p23, %r134, 4, 6175, -1;
	shfl.sync.idx.b32	%r41|%p24, %r134, 5, 6175, -1;
	shfl.sync.idx.b32	%r42|%p25, %r134, 6, 6175, -1;
	shfl.sync.idx.b32	%r43|%p26, %r134, 7, 6175, -1;
	setp.ne.s32 	%p27, %r2, 2;
	@%p27 bra 	$L__BB0_6;
	mov.u32 	%r150, %r36;
	mov.u32 	%r151, %r37;
	mov.u32 	%r152, %r38;
	mov.u32 	%r153, %r39;
	mov.u32 	%r154, %r40;
	mov.u32 	%r155, %r41;
	mov.u32 	%r156, %r42;
	mov.u32 	%r157, %r43;
$L__BB0_6:
	add.s32 	%r135, %r3, 3;
	shfl.sync.idx.b32	%r52|%p28, %r135, 0, 6175, -1;
	shfl.sync.idx.b32	%r53|%p29, %r135, 1, 6175, -1;
	shfl.sync.idx.b32	%r54|%p30, %r135, 2, 6175, -1;
	shfl.sync.idx.b32	%r55|%p31, %r135, 3, 6175, -1;
	shfl.sync.idx.b32	%r56|%p32, %r135, 4, 6175, -1;
	shfl.sync.idx.b32	%r57|%p33, %r135, 5, 6175, -1;
	shfl.sync.idx.b32	%r58|%p34, %r135, 6, 6175, -1;
	shfl.sync.idx.b32	%r59|%p35, %r135, 7, 6175, -1;
	setp.ne.s32 	%p36, %r2, 3;
	@%p36 bra 	$L__BB0_8;
	mov.u32 	%r150, %r52;
	mov.u32 	%r151, %r53;
	mov.u32 	%r152, %r54;
	mov.u32 	%r153, %r55;
	mov.u32 	%r154, %r56;
	mov.u32 	%r155, %r57;
	mov.u32 	%r156, %r58;
	mov.u32 	%r157, %r59;
$L__BB0_8:
	add.s32 	%r136, %r3, 400;
	shfl.sync.idx.b32	%r68|%p37, %r136, 0, 6175, -1;
	shfl.sync.idx.b32	%r69|%p38, %r136, 1, 6175, -1;
	shfl.sync.idx.b32	%r70|%p39, %r136, 2, 6175, -1;
	shfl.sync.idx.b32	%r71|%p40, %r136, 3, 6175, -1;
	shfl.sync.idx.b32	%r72|%p41, %r136, 4, 6175, -1;
	shfl.sync.idx.b32	%r73|%p42, %r136, 5, 6175, -1;
	shfl.sync.idx.b32	%r74|%p43, %r136, 6, 6175, -1;
	shfl.sync.idx.b32	%r75|%p44, %r136, 7, 6175, -1;
	setp.ne.s32 	%p45, %r2, 4;
	@%p45 bra 	$L__BB0_10;
	mov.u32 	%r150, %r68;
	mov.u32 	%r151, %r69;
	mov.u32 	%r152, %r70;
	mov.u32 	%r153, %r71;
	mov.u32 	%r154, %r72;
	mov.u32 	%r155, %r73;
	mov.u32 	%r156, %r74;
	mov.u32 	%r157, %r75;
$L__BB0_10:
	add.s32 	%r137, %r3, 401;
	shfl.sync.idx.b32	%r84|%p46, %r137, 0, 6175, -1;
	shfl.sync.idx.b32	%r85|%p47, %r137, 1, 6175, -1;
	shfl.sync.idx.b32	%r86|%p48, %r137, 2, 6175, -1;
	shfl.sync.idx.b32	%r87|%p49, %r137, 3, 6175, -1;
	shfl.sync.idx.b32	%r88|%p50, %r137, 4, 6175, -1;
	shfl.sync.idx.b32	%r89|%p51, %r137, 5, 6175, -1;
	shfl.sync.idx.b32	%r90|%p52, %r137, 6, 6175, -1;
	shfl.sync.idx.b32	%r91|%p53, %r137, 7, 6175, -1;
	setp.ne.s32 	%p54, %r2, 5;
	@%p54 bra 	$L__BB0_12;
	mov.u32 	%r150, %r84;
	mov.u32 	%r151, %r85;
	mov.u32 	%r152, %r86;
	mov.u32 	%r153, %r87;
	mov.u32 	%r154, %r88;
	mov.u32 	%r155, %r89;
	mov.u32 	%r156, %r90;
	mov.u32 	%r157, %r91;
$L__BB0_12:
	add.s32 	%r138, %r3, 402;
	shfl.sync.idx.b32	%r100|%p55, %r138, 0, 6175, -1;
	shfl.sync.idx.b32	%r101|%p56, %r138, 1, 6175, -1;
	shfl.sync.idx.b32	%r102|%p57, %r138, 2, 6175, -1;
	shfl.sync.idx.b32	%r103|%p58, %r138, 3, 6175, -1;
	shfl.sync.idx.b32	%r104|%p59, %r138, 4, 6175, -1;
	shfl.sync.idx.b32	%r105|%p60, %r138, 5, 6175, -1;
	shfl.sync.idx.b32	%r106|%p61, %r138, 6, 6175, -1;
	shfl.sync.idx.b32	%r107|%p62, %r138, 7, 6175, -1;
	setp.ne.s32 	%p63, %r2, 6;
	@%p63 bra 	$L__BB0_14;
	mov.u32 	%r150, %r100;
	mov.u32 	%r151, %r101;
	mov.u32 	%r152, %r102;
	mov.u32 	%r153, %r103;
	mov.u32 	%r154, %r104;
	mov.u32 	%r155, %r105;
	mov.u32 	%r156, %r106;
	mov.u32 	%r157, %r107;
$L__BB0_14:
	add.s32 	%r139, %r3, 403;
	shfl.sync.idx.b32	%r116|%p64, %r139, 0, 6175, -1;
	shfl.sync.idx.b32	%r117|%p65, %r139, 1, 6175, -1;
	shfl.sync.idx.b32	%r118|%p66, %r139, 2, 6175, -1;
	shfl.sync.idx.b32	%r119|%p67, %r139, 3, 6175, -1;
	shfl.sync.idx.b32	%r120|%p68, %r139, 4, 6175, -1;
	shfl.sync.idx.b32	%r121|%p69, %r139, 5, 6175, -1;
	shfl.sync.idx.b32	%r122|%p70, %r139, 6, 6175, -1;
	shfl.sync.idx.b32	%r123|%p71, %r139, 7, 6175, -1;
	setp.ne.s32 	%p72, %r2, 7;
	@%p72 bra 	$L__BB0_16;
	mov.u32 	%r150, %r116;
	mov.u32 	%r151, %r117;
	mov.u32 	%r152, %r118;
	mov.u32 	%r153, %r119;
	mov.u32 	%r154, %r120;
	mov.u32 	%r155, %r121;
	mov.u32 	%r156, %r122;
	mov.u32 	%r157, %r123;
$L__BB0_16:
	add.u64 	%rd1, %SP, 0;
	add.u64 	%rd2, %SPL, 0;
	st.local.v2.u32 	[%rd2], {%r1, %r150};
	st.local.v2.u32 	[%rd2+8], {%r151, %r152};
	st.local.v2.u32 	[%rd2+16], {%r153, %r154};
	st.local.v2.u32 	[%rd2+24], {%r155, %r156};
	st.local.u32 	[%rd2+32], %r157;
	mov.u64 	%rd3, $str;
	cvta.global.u64 	%rd4, %rd3;
	{ // callseq 0, 0
	.param .b64 param0;
	st.param.b64 	[param0], %rd4;
	.param .b64 param1;
	st.param.b64 	[param1], %rd1;
	.param .b32 retval0;
	call.uni (retval0), 
	vprintf, 
	(
	param0, 
	param1
	);
	ld.param.b32 	%r140, [retval0];
	} // callseq 0
	ret;

}
.entry _Z11test_sync_2v()
{
	.local .align 16 .b8 	__local_depot1[176];
	.reg .b64 	%SP;
	.reg .b64 	%SPL;
	.reg .pred 	%p<73>;
	.reg .b32 	%r<86>;
	.reg .b64 	%rd<23>;

	mov.u64 	%SPL, __local_depot1;
	cvta.local.u64 	%SP, %SPL;
	add.u64 	%rd2, %SPL, 0;
	mov.b32 	%r1, 0;
	st.local.v4.u32 	[%rd2], {%r1, %r1, %r1, %r1};
	st.local.v4.u32 	[%rd2+16], {%r1, %r1, %r1, %r1};
	st.local.v4.u32 	[%rd2+32], {%r1, %r1, %r1, %r1};
	st.local.v4.u32 	[%rd2+48], {%r1, %r1, %r1, %r1};
	st.local.v4.u32 	[%rd2+64], {%r1, %r1, %r1, %r1};
	st.local.v4.u32 	[%rd2+80], {%r1, %r1, %r1, %r1};
	mov.u32 	%r2, %tid.x;
	and.b32  	%r3, %r2, 7;
	mul.lo.s32 	%r4, %r2, 10;
	or.b32  	%r5, %r4, 1;
	add.s32 	%r6, %r4, 2;
	add.s32 	%r7, %r4, 3;
	shfl.sync.idx.b32	%r8|%p1, %r4, 0, 6175, -1;
	shfl.sync.idx.b32	%r9|%p2, %r4, 1, 6175, -1;
	shfl.sync.idx.b32	%r10|%p3, %r4, 2, 6175, -1;
	shfl.sync.idx.b32	%r11|%p4, %r4, 3, 6175, -1;
	shfl.sync.idx.b32	%r12|%p5, %r4, 4, 6175, -1;
	shfl.sync.idx.b32	%r13|%p6, %r4, 5, 6175, -1;
	shfl.sync.idx.b32	%r14|%p7, %r4, 6, 6175, -1;
	shfl.sync.idx.b32	%r15|%p8, %r4, 7, 6175, -1;
	setp.eq.s32 	%p9, %r3, 0;
	selp.b64 	%rd3, 64, 96, %p9;
	add.s64 	%rd4, %rd2, %rd3;
	st.local.v2.u32 	[%rd4], {%r8, %r9};
	st.local.v2.u32 	[%rd4+8], {%r10, %r11};
	st.local.v2.u32 	[%rd4+16], {%r12, %r13};
	st.local.v2.u32 	[%rd4+24], {%r14, %r15};
	shfl.sync.idx.b32	%r16|%p10, %r5, 0, 6175, -1;
	shfl.sync.idx.b32	%r17|%p11, %r5, 1, 6175, -1;
	shfl.sync.idx.b32	%r18|%p12, %r5, 2, 6175, -1;
	shfl.sync.idx.b32	%r19|%p13, %r5, 3, 6175, -1;
	shfl.sync.idx.b32	%r20|%p14, %r5, 4, 6175, -1;
	shfl.sync.idx.b32	%r21|%p15, %r5, 5, 6175, -1;
	shfl.sync.idx.b32	%r22|%p16, %r5, 6, 6175, -1;
	shfl.sync.idx.b32	%r23|%p17, %r5, 7, 6175, -1;
	setp.eq.s32 	%p18, %r3, 1;
	selp.b64 	%rd5, 64, 96, %p18;
	add.s64 	%rd6, %rd2, %rd5;
	st.local.v2.u32 	[%rd6], {%r16, %r17};
	st.local.v2.u32 	[%rd6+8], {%r18, %r19};
	st.local.v2.u32 	[%rd6+16], {%r20, %r21};
	st.local.v2.u32 	[%rd6+24], {%r22, %r23};
	shfl.sync.idx.b32	%r24|%p19, %r6, 0, 6175, -1;
	shfl.sync.idx.b32	%r25|%p20, %r6, 1, 6175, -1;
	shfl.sync.idx.b32	%r26|%p21, %r6, 2, 6175, -1;
	shfl.sync.idx.b32	%r27|%p22, %r6, 3, 6175, -1;
	shfl.sync.idx.b32	%r28|%p23, %r6, 4, 6175, -1;
	shfl.sync.idx.b32	%r29|%p24, %r6, 5, 6175, -1;
	shfl.sync.idx.b32	%r30|%p25, %r6, 6, 6175, -1;
	shfl.sync.idx.b32	%r31|%p26, %r6, 7, 6175, -1;
	setp.eq.s32 	%p27, %r3, 2;
	selp.b64 	%rd7, 64, 96, %p27;
	add.s64 	%rd8, %rd2, %rd7;
	st.local.v2.u32 	[%rd8], {%r24, %r25};
	st.local.v2.u32 	[%rd8+8], {%r26, %r27};
	st.local.v2.u32 	[%rd8+16], {%r28, %r29};
	st.local.v2.u32 	[%rd8+24], {%r30, %r31};
	shfl.sync.idx.b32	%r32|%p28, %r7, 0, 6175, -1;
	shfl.sync.idx.b32	%r33|%p29, %r7, 1, 6175, -1;
	shfl.sync.idx.b32	%r34|%p30, %r7, 2, 6175, -1;
	shfl.sync.idx.b32	%r35|%p31, %r7, 3, 6175, -1;
	shfl.sync.idx.b32	%r36|%p32, %r7, 4, 6175, -1;
	shfl.sync.idx.b32	%r37|%p33, %r7, 5, 6175, -1;
	shfl.sync.idx.b32	%r38|%p34, %r7, 6, 6175, -1;
	shfl.sync.idx.b32	%r39|%p35, %r7, 7, 6175, -1;
	setp.eq.s32 	%p36, %r3, 3;
	selp.b64 	%rd9, 64, 96, %p36;
	add.s64 	%rd10, %rd2, %rd9;
	st.local.v2.u32 	[%rd10], {%r32, %r33};
	st.local.v2.u32 	[%rd10+8], {%r34, %r35};
	st.local.v2.u32 	[%rd10+16], {%r36, %r37};
	st.local.v2.u32 	[%rd10+24], {%r38, %r39};
	add.s32 	%r40, %r4, 400;
	add.s32 	%r41, %r4, 401;
	add.s32 	%r42, %r4, 402;
	add.s32 	%r43, %r4, 403;
	shfl.sync.idx.b32	%r44|%p37, %r40, 0, 6175, -1;
	shfl.sync.idx.b32	%r45|%p38, %r40, 1, 6175, -1;
	shfl.sync.idx.b32	%r46|%p39, %r40, 2, 6175, -1;
	shfl.sync.idx.b32	%r47|%p40, %r40, 3, 6175, -1;
	shfl.sync.idx.b32	%r48|%p41, %r40, 4, 6175, -1;
	shfl.sync.idx.b32	%r49|%p42, %r40, 5, 6175, -1;
	shfl.sync.idx.b32	%r50|%p43, %r40, 6, 6175, -1;
	shfl.sync.idx.b32	%r51|%p44, %r40, 7, 6175, -1;
	setp.eq.s32 	%p45, %r3, 4;
	selp.b64 	%rd11, 64, 96, %p45;
	add.s64 	%rd12, %rd2, %rd11;
	st.local.v2.u32 	[%rd12], {%r44, %r45};
	st.local.v2.u32 	[%rd12+8], {%r46, %r47};
	st.local.v2.u32 	[%rd12+16], {%r48, %r49};
	st.local.v2.u32 	[%rd12+24], {%r50, %r51};
	shfl.sync.idx.b32	%r52|%p46, %r41, 0, 6175, -1;
	shfl.sync.idx.b32	%r53|%p47, %r41, 1, 6175, -1;
	shfl.sync.idx.b32	%r54|%p48, %r41, 2, 6175, -1;
	shfl.sync.idx.b32	%r55|%p49, %r41, 3, 6175, -1;
	shfl.sync.idx.b32	%r56|%p50, %r41, 4, 6175, -1;
	shfl.sync.idx.b32	%r57|%p51, %r41, 5, 6175, -1;
	shfl.sync.idx.b32	%r58|%p52, %r41, 6, 6175, -1;
	shfl.sync.idx.b32	%r59|%p53, %r41, 7, 6175, -1;
	setp.eq.s32 	%p54, %r3, 5;
	selp.b64 	%rd13, 64, 96, %p54;
	add.s64 	%rd14, %rd2, %rd13;
	st.local.v2.u32 	[%rd14], {%r52, %r53};
	st.local.v2.u32 	[%rd14+8], {%r54, %r55};
	st.local.v2.u32 	[%rd14+16], {%r56, %r57};
	st.local.v2.u32 	[%rd14+24], {%r58, %r59};
	shfl.sync.idx.b32	%r60|%p55, %r42, 0, 6175, -1;
	shfl.sync.idx.b32	%r61|%p56, %r42, 1, 6175, -1;
	shfl.sync.idx.b32	%r62|%p57, %r42, 2, 6175, -1;
	shfl.sync.idx.b32	%r63|%p58, %r42, 3, 6175, -1;
	shfl.sync.idx.b32	%r64|%p59, %r42, 4, 6175, -1;
	shfl.sync.idx.b32	%r65|%p60, %r42, 5, 6175, -1;
	shfl.sync.idx.b32	%r66|%p61, %r42, 6, 6175, -1;
	shfl.sync.idx.b32	%r67|%p62, %r42, 7, 6175, -1;
	setp.eq.s32 	%p63, %r3, 6;
	selp.b64 	%rd15, 64, 96, %p63;
	add.s64 	%rd16, %rd2, %rd15;
	st.local.v2.u32 	[%rd16], {%r60, %r61};
	st.local.v2.u32 	[%rd16+8], {%r62, %r63};
	st.local.v2.u32 	[%rd16+16], {%r64, %r65};
	st.local.v2.u32 	[%rd16+24], {%r66, %r67};
	shfl.sync.idx.b32	%r68|%p64, %r43, 0, 6175, -1;
	shfl.sync.idx.b32	%r69|%p65, %r43, 1, 6175, -1;
	shfl.sync.idx.b32	%r70|%p66, %r43, 2, 6175, -1;
	shfl.sync.idx.b32	%r71|%p67, %r43, 3, 6175, -1;
	shfl.sync.idx.b32	%r72|%p68, %r43, 4, 6175, -1;
	shfl.sync.idx.b32	%r73|%p69, %r43, 5, 6175, -1;
	shfl.sync.idx.b32	%r74|%p70, %r43, 6, 6175, -1;
	shfl.sync.idx.b32	%r75|%p71, %r43, 7, 6175, -1;
	setp.eq.s32 	%p72, %r3, 7;
	selp.b64 	%rd17, 64, 96, %p72;
	add.s64 	%rd18, %rd2, %rd17;
	st.local.v2.u32 	[%rd18], {%r68, %r69};
	st.local.v2.u32 	[%rd18+8], {%r70, %r71};
	st.local.v2.u32 	[%rd18+16], {%r72, %r73};
	st.local.v2.u32 	[%rd18+24], {%r74, %r75};
	add.u64 	%rd19, %SP, 128;
	add.u64 	%rd20, %SPL, 128;
	ld.local.v4.u32 	{%r76, %r77, %r78, %r79}, [%rd2+64];
	ld.local.v4.u32 	{%r80, %r81, %r82, %r83}, [%rd2+80];
	st.local.v2.u32 	[%rd20], {%r2, %r76};
	st.local.v2.u32 	[%rd20+8], {%r77, %r78};
	st.local.v2.u32 	[%rd20+16], {%r79, %r80};
	st.local.v2.u32 	[%rd20+24], {%r81, %r82};
	st.local.u32 	[%rd20+32], %r83;
	mov.u64 	%rd21, $str;
	cvta.global.u64 	%rd22, %rd21;
	{ // callseq 1, 0
	.param .b64 param0;
	st.param.b64 	[param0], %rd22;
	.param .b64 param1;
	st.param.b64 	[param1], %rd19;
	.param .b32 retval0;
	call.uni (retval0), 
	vprintf, 
	(
	param0, 
	param1
	);
	ld.param.b32 	%r84, [retval0];
	} // callseq 1
	ret;

}
.entry _Z11test_sync_3j(
	.param .u32 _Z11test_sync_3j_param_0
)
{
	.local .align 16 .b8 	__local_depot2[16];
	.reg .b64 	%SP;
	.reg .b64 	%SPL;
	.reg .pred 	%p<2>;
	.reg .b32 	%r<8>;
	.reg .b64 	%rd<5>;

	mov.u64 	%SPL, __local_depot2;
	cvta.local.u64 	%SP, %SPL;
	ld.param.u32 	%r2, [_Z11test_sync_3j_param_0];
	add.u64 	%rd1, %SP, 0;
	add.u64 	%rd2, %SPL, 0;
	mov.u32 	%r3, %tid.x;
	and.b32  	%r4, %r3, 7;
	// begin inline asm
	activemask.b32 %r1;
	// end inline asm
	shfl.sync.idx.b32	%r5|%p1, %r4, 0, 6175, %r2;
	st.local.v4.u32 	[%rd2], {%r4, %r2, %r5, %r1};
	mov.u64 	%rd3, $str$1;
	cvta.global.u64 	%rd4, %rd3;
	{ // callseq 2, 0
	.param .b64 param0;
	st.param.b64 	[param0], %rd4;
	.param .b64 param1;
	st.param.b64 	[param1], %rd1;
	.param .b32 retval0;
	call.uni (retval0), 
	vprintf, 
	(
	param0, 
	param1
	);
	ld.param.b32 	%r6, [retval0];
	} // callseq 2
	ret;

}


// ===== COMPILED SASS (sm_100) =====

	.target	sm_100

	.elftype	@"ET_EXEC"


//--------------------- .note.nv.tkinfo           --------------------------
	.section	.note.nv.tkinfo,"",@"SHT_NOTE"
	.sectionflags	@"SHF_NOTE_NV_TKINFO"
	.tkinfo
        /*0018*/ 	.word	0x00000002
        /*0030*/ 	.string	""
        /*0030*/ 	.string	"ptxas"
        /*0030*/ 	.string	"Cuda compilation tools, release 13.0, V13.0.88"
        /*0030*/ 	.string	"Build cuda_13.0.r13.0/compiler.36424714_0"
        /*0030*/ 	.string	"-arch sm_100 -m 64 "



//--------------------- .note.nv.cuinfo           --------------------------
	.section	.note.nv.cuinfo,"",@"SHT_NOTE"
	.sectionflags	@"SHF_NOTE_NV_CUINFO"
        /*0018*/ 	.short	0x0002
        /*001a*/ 	.short	0x0064
        /*001c*/ 	.short	0x0082
	.zero		2


//--------------------- .nv.info                  --------------------------
	.section	.nv.info,"",@"SHT_CUDA_INFO"
	.align	4


	//----- nvinfo : EIATTR_REGCOUNT
	.align		4
        /*0000*/ 	.byte	0x04, 0x2f
        /*0002*/ 	.short	(.L_3 - .L_2)
	.align		4
.L_2:
        /*0004*/ 	.word	index@(_Z11test_sync_1v)
        /*0008*/ 	.word	0x0000001f


	//----- nvinfo : EIATTR_FRAME_SIZE
	.align		4
.L_3:
        /*000c*/ 	.byte	0x04, 0x11
        /*000e*/ 	.short	(.L_5 - .L_4)
	.align		4
.L_4:
        /*0010*/ 	.word	index@(_Z11test_sync_1v)
        /*0014*/ 	.word	0x00000028


	//----- nvinfo : EIATTR_REGCOUNT
	.align		4
.L_5:
        /*0018*/ 	.byte	0x04, 0x2f
        /*001a*/ 	.short	(.L_7 - .L_6)
	.align		4
.L_6:
        /*001c*/ 	.word	index@(_Z11test_sync_2v)
        /*0020*/ 	.word	0x0000002a


	//----- nvinfo : EIATTR_FRAME_SIZE
	.align		4
.L_7:
        /*0024*/ 	.byte	0x04, 0x11
        /*0026*/ 	.short	(.L_9 - .L_8)
	.align		4
.L_8:
        /*0028*/ 	.word	index@(_Z11test_sync_2v)
        /*002c*/ 	.word	0x000000b0


	//----- nvinfo : EIATTR_REGCOUNT
	.align		4
.L_9:
        /*0030*/ 	.byte	0x04, 0x2f
        /*0032*/ 	.short	(.L_11 - .L_10)
	.align		4
.L_10:
        /*0034*/ 	.word	index@(_Z11test_sync_3j)
        /*0038*/ 	.word	0x00000018


	//----- nvinfo : EIATTR_FRAME_SIZE
	.align		4
.L_11:
        /*003c*/ 	.byte	0x04, 0x11
        /*003e*/ 	.short	(.L_13 - .L_12)
	.align		4
.L_12:
        /*0040*/ 	.word	index@(_Z11test_sync_3j)
        /*0044*/ 	.word	0x00000010


	//----- nvinfo : EIATTR_MIN_STACK_SIZE
	.align		4
.L_13:
        /*0048*/ 	.byte	0x04, 0x12
        /*004a*/ 	.short	(.L_15 - .L_14)
	.align		4
.L_14:
        /*004c*/ 	.word	index@(_Z11test_sync_3j)
        /*0050*/ 	.word	0x00000010


	//----- nvinfo : EIATTR_MIN_STACK_SIZE
	.align		4
.L_15:
        /*0054*/ 	.byte	0x04, 0x12
        /*0056*/ 	.short	(.L_17 - .L_16)
	.align		4
.L_16:
        /*0058*/ 	.word	index@(_Z11test_sync_2v)
        /*005c*/ 	.word	0x000000b0


	//----- nvinfo : EIATTR_MIN_STACK_SIZE
	.align		4
.L_17:
        /*0060*/ 	.byte	0x04, 0x12
        /*0062*/ 	.short	(.L_19 - .L_18)
	.align		4
.L_18:
        /*0064*/ 	.word	index@(_Z11test_sync_1v)
        /*0068*/ 	.word	0x00000028
.L_19:


//--------------------- .nv.compat                --------------------------
	.section	.nv.compat,"",@"SHT_CUDA_COMPAT_INFO"
	.align	4
        /*0000*/ 	.byte	0x02, 0x09, 0x00, 0x00, 0x02, 0x02, 0x01, 0x00, 0x02, 0x05, 0x05, 0x00, 0x03, 0x07, 0x01, 0x01
        /*0010*/ 	.byte	0x02, 0x03, 0x00, 0x00, 0x02, 0x06, 0x01, 0x00, 0x04, 0x0b, 0x08, 0x00, 0x09, 0x00, 0x00, 0x00
        /*0020*/ 	.byte	0x00, 0x00, 0x00, 0x00


//--------------------- .nv.info._Z11test_sync_3j --------------------------
	.section	.nv.info._Z11test_sync_3j,"",@"SHT_CUDA_INFO"
	.sectionflags	@""
	.align	4


	//----- nvinfo : EIATTR_CUDA_API_VERSION
	.align		4
        /*0000*/ 	.byte	0x04, 0x37
        /*0002*/ 	.short	(.L_21 - .L_20)
.L_20:
        /*0004*/ 	.word	0x00000082


	//----- nvinfo : EIATTR_KPARAM_INFO
	.align		4
.L_21:
        /*0008*/ 	.byte	0x04, 0x17
        /*000a*/ 	.short	(.L_23 - .L_22)
.L_22:
        /*000c*/ 	.word	0x00000000
        /*0010*/ 	.short	0x0000
        /*0012*/ 	.short	0x0000
        /*0014*/ 	.byte	0x00, 0xf0, 0x11, 0x00


	//----- nvinfo : EIATTR_SPARSE_MMA_MASK
	.align		4
.L_23:
        /*0018*/ 	.byte	0x03, 0x50
        /*001a*/ 	.short	0x0000


	//----- nvinfo : EIATTR_MAXREG_COUNT
	.align		4
        /*001c*/ 	.byte	0x03, 0x1b
        /*001e*/ 	.short	0x00ff


	//----- nvinfo : EIATTR_EXTERNS
	.align		4
        /*0020*/ 	.byte	0x04, 0x0f
        /*0022*/ 	.short	(.L_25 - .L_24)


	//   ....[0]....
	.align		4
.L_24:
        /*0024*/ 	.word	index@(vprintf)


	//----- nvinfo : EIATTR_MERCURY_ISA_VERSION
	.align		4
.L_25:
        /*0028*/ 	.byte	0x03, 0x5f
        /*002a*/ 	.short	0x0101


	//----- nvinfo : EIATTR_COOP_GROUP_MASK_REGIDS
	.align		4
        /*002c*/ 	.byte	0x04, 0x29
        /*002e*/ 	.short	(.L_27 - .L_26)


	//   ....[0]....
.L_26:
        /*0030*/ 	.word	0x05000009


	//----- nvinfo : EIATTR_COOP_GROUP_INSTR_OFFSETS
	.align		4
.L_27:
        /*0034*/ 	.byte	0x04, 0x28
        /*0036*/ 	.short	(.L_29 - .L_28)


	//   ....[0]....
.L_28:
        /*0038*/ 	.word	0x000000f0


	//----- nvinfo : EIATTR_VRC_CTA_INIT_COUNT
	.align		4
.L_29:
        /*003c*/ 	.byte	0x02, 0x4a
	.zero		1
	.zero		1


	//----- nvinfo : EIATTR_SYSCALL_OFFSETS
	.align		4
        /*0040*/ 	.byte	0x04, 0x46
        /*0042*/ 	.short	(.L_31 - .L_30)


	//   ....[0]....
.L_30:
        /*0044*/ 	.word	0x00000120


	//----- nvinfo : EIATTR_EXIT_INSTR_OFFSETS
	.align		4
.L_31:
        /*0048*/ 	.byte	0x04, 0x1c
        /*004a*/ 	.short	(.L_33 - .L_32)


	//   ....[0]....
.L_32:
        /*004c*/ 	.word	0x00000130


	//----- nvinfo : EIATTR_CBANK_PARAM_SIZE
	.align		4
.L_33:
        /*0050*/ 	.byte	0x03, 0x19
        /*0052*/ 	.short	0x0004


	//----- nvinfo : EIATTR_PARAM_CBANK
	.align		4
        /*0054*/ 	.byte	0x04, 0x0a
        /*0056*/ 	.short	(.L_35 - .L_34)
	.align		4
.L_34:
        /*0058*/ 	.word	index@(.nv.constant0._Z11test_sync_3j)
        /*005c*/ 	.short	0x0380
        /*005e*/ 	.short	0x0004


	//----- nvinfo : EIATTR_SW_WAR
	.align		4
.L_35:
        /*0060*/ 	.byte	0x04, 0x36
        /*0062*/ 	.short	(.L_37 - .L_36)
.L_36:
        /*0064*/ 	.word	0x00000008
.L_37:


//--------------------- .nv.info._Z11test_sync_2v --------------------------
	.section	.nv.info._Z11test_sync_2v,"",@"SHT_CUDA_INFO"
	.sectionflags	@""
	.align	4


	//----- nvinfo : EIATTR_CUDA_API_VERSION
	.align		4
        /*0000*/ 	.byte	0x04, 0x37
        /*0002*/ 	.short	(.L_39 - .L_38)
.L_38:
        /*0004*/ 	.word	0x00000082


	//----- nvinfo : EIATTR_SPARSE_MMA_MASK
	.align		4
.L_39:
        /*0008*/ 	.byte	0x03, 0x50
        /*000a*/ 	.short	0x0000


	//----- nvinfo : EIATTR_MAXREG_COUNT
	.align		4
        /*000c*/ 	.byte	0x03, 0x1b
        /*000e*/ 	.short	0x00ff


	//----- nvinfo : EIATTR_EXTERNS
	.align		4
        /*0010*/ 	.byte	0x04, 0x0f
        /*0012*/ 	.short	(.L_41 - .L_40)


	//   ....[0]....
	.align		4
.L_40:
        /*0014*/ 	.word	index@(vprintf)


	//----- nvinfo : EIATTR_MERCURY_ISA_VERSION
	.align		4
.L_41:
        /*0018*/ 	.byte	0x03, 0x5f
        /*001a*/ 	.short	0x0101


	//----- nvinfo : EIATTR_COOP_GROUP_MASK_REGIDS
	.align		4
        /*001c*/ 	.byte	0x04, 0x29
        /*001e*/ 	.short	(.L_43 - .L_42)


	//   ....[0]....
.L_42:
        /*0020*/ 	.word	0xffffffff


	//   ....[1]....
        /*0024*/ 	.word	0xffffffff


	//   ....[2]....
        /*0028*/ 	.word	0xffffffff


	//   ....[3]....
        /*002c*/ 	.word	0xffffffff


	//   ....[4]....
        /*0030*/ 	.word	0xffffffff


	//   ....[5]....
        /*0034*/ 	.word	0xffffffff


	//   ....[6]....
        /*0038*/ 	.word	0xffffffff


	//   ....[7]....
        /*003c*/ 	.word	0xffffffff


	//   ....[8]....
        /*0040*/ 	.word	0xffffffff


	//   ....[9]....
        /*0044*/ 	.word	0xffffffff


	//   ....[10]....
        /*0048*/ 	.word	0xffffffff


	//   ....[11]....
        /*004c*/ 	.word	0xffffffff


	//   ....[12]....
        /*0050*/ 	.word	0xffffffff


	//   ....[13]....
        /*0054*/ 	.word	0xffffffff


	//   ....[14]....
        /*0058*/ 	.word	0xffffffff


	//   ....[15]....
        /*005c*/ 	.word	0xffffffff


	//   ....[16]....
        /*0060*/ 	.word	0xffffffff


	//   ....[17]....
        /*0064*/ 	.word	0xffffffff


	//   ....[18]....
        /*0068*/ 	.word	0xffffffff


	//   ....[19]....
        /*006c*/ 	.word	0xffffffff


	//   ....[20]....
        /*0070*/ 	.word	0xffffffff


	//   ....[21]....
        /*0074*/ 	.word	0xffffffff


	//   ....[22]....
        /*0078*/ 	.word	0xffffffff


	//   ....[23]....
        /*007c*/ 	.word	0xffffffff


	//   ....[24]....
        /*0080*/ 	.word	0xffffffff


	//   ....[25]....
        /*0084*/ 	.word	0xffffffff


	//   ....[26]....
        /*0088*/ 	.word	0xffffffff


	//   ....[27]....
        /*008c*/ 	.word	0xffffffff


	//   ....[28]....
        /*0090*/ 	.word	0xffffffff


	//   ....[29]....
        /*0094*/ 	.word	0xffffffff


	//   ....[30]....
        /*0098*/ 	.word	0xffffffff


	//   ....[31]....
        /*009c*/ 	.word	0xffffffff


	//   ....[32]....
        /*00a0*/ 	.word	0xffffffff


	//   ....[33]....
        /*00a4*/ 	.word	0xffffffff


	//   ....[34]....
        /*00a8*/ 	.word	0xffffffff


	//   ....[35]....
        /*00ac*/ 	.word	0xffffffff


	//   ....[36]....
        /*00b0*/ 	.word	0xffffffff


	//   ....[37]....
        /*00b4*/ 	.word	0xffffffff


	//   ....[38]....
        /*00b8*/ 	.word	0xffffffff


	//   ....[39]....
        /*00bc*/ 	.word	0xffffffff


	//   ....[40]....
        /*00c0*/ 	.word	0xffffffff


	//   ....[41]....
        /*00c4*/ 	.word	0xffffffff


	//   ....[42]....
        /*00c8*/ 	.word	0xffffffff


	//   ....[43]....
        /*00cc*/ 	.word	0xffffffff


	//   ....[44]....
        /*00d0*/ 	.word	0xffffffff


	//   ....[45]....
        /*00d4*/ 	.word	0xffffffff


	//   ....[46]....
        /*00d8*/ 	.word	0xffffffff


	//   ....[47]....
        /*00dc*/ 	.word	0xffffffff


	//   ....[48]....
        /*00e0*/ 	.word	0xffffffff


	//   ....[49]....
        /*00e4*/ 	.word	0xffffffff


	//   ....[50]....
        /*00e8*/ 	.word	0xffffffff


	//   ....[51]....
        /*00ec*/ 	.word	0xffffffff


	//   ....[52]....
        /*00f0*/ 	.word	0xffffffff


	//   ....[53]....
        /*00f4*/ 	.word	0xffffffff


	//   ....[54]....
        /*00f8*/ 	.word	0xffffffff


	//   ....[55]....
        /*00fc*/ 	.word	0xffffffff


	//   ....[56]....
        /*0100*/ 	.word	0xffffffff


	//   ....[57]....
        /*0104*/ 	.word	0xffffffff


	//   ....[58]....
        /*0108*/ 	.word	0xffffffff


	//   ....[59]....
        /*010c*/ 	.word	0xffffffff


	//   ....[60]....
        /*0110*/ 	.word	0xffffffff


	//   ....[61]....
        /*0114*/ 	.word	0xffffffff


	//   ....[62]....
        /*0118*/ 	.word	0xffffffff


	//   ....[63]....
        /*011c*/ 	.word	0xffffffff


	//----- nvinfo : EIATTR_COOP_GROUP_INSTR_OFFSETS
	.align		4
.L_43:
        /*0120*/ 	.byte	0x04, 0x28
        /*0122*/ 	.short	(.L_45 - .L_44)


	//   ....[0]....
.L_44:
        /*0124*/ 	.word	0x000000f0


	//   ....[1]....
        /*0128*/ 	.word	0x00000130


	//   ....[2]....
        /*012c*/ 	.word	0x00000170


	//   ....[3]....
        /*0130*/ 	.word	0x000001a0


	//   ....[4]....
        /*0134*/ 	.word	0x000001c0


	//   ....[5]....
        /*0138*/ 	.word	0x000001d0


	//   ....[6]....
        /*013c*/ 	.word	0x000001e0


	//   ....[7]....
        /*0140*/ 	.word	0x000001f0


	//   ....[8]....
        /*0144*/ 	.word	0x00000200


	//   ....[9]....
        /*0148*/ 	.word	0x00000210


	//   ....[10]....
        /*014c*/ 	.word	0x00000220


	//   ....[11]....
        /*0150*/ 	.word	0x00000230


	//   ....[12]....
        /*0154*/ 	.word	0x00000240


	//   ....[13]....
        /*0158*/ 	.word	0x00000250


	//   ....[14]....
        /*015c*/ 	.word	0x00000260


	//   ....[15]....
        /*0160*/ 	.word	0x00000270


	//   ....[16]....
        /*0164*/ 	.word	0x00000290


	//   ....[17]....
        /*0168*/ 	.word	0x000002c0


	//   ....[18]....
        /*016c*/ 	.word	0x000002f0


	//   ....[19]....
        /*0170*/ 	.word	0x00000310


	//   ....[20]....
        /*0174*/ 	.word	0x00000320


	//   ....[21]....
        /*0178*/ 	.word	0x00000330


	//   ....[22]....
        /*017c*/ 	.word	0x00000340


	//   ....[23]....
        /*0180*/ 	.word	0x00000350


	//   ....[24]....
        /*0184*/ 	.word	0x000003c0


	//   ....[25]....
        /*0188*/ 	.word	0x000003d0


	//   ....[26]....
        /*018c*/ 	.word	0x000003e0


	//   ....[27]....
        /*0190*/ 	.word	0x00000410


	//   ....[28]....
        /*0194*/ 	.word	0x00000430


	//   ....[29]....
        /*0198*/ 	.word	0x00000440


	//   ....[30]....
        /*019c*/ 	.word	0x00000450


	//   ....[31]....
        /*01a0*/ 	.word	0x00000460


	//   ....[32]....
        /*01a4*/ 	.word	0x00000480


	//   ....[33]....
        /*01a8*/ 	.word	0x000004b0


	//   ....[34]....
        /*01ac*/ 	.word	0x000004d0


	//   ....[35]....
        /*01b0*/ 	.word	0x000004e0


	//   ....[36]....
        /*01b4*/ 	.word	0x00000510


	//   ....[37]....
        /*01b8*/ 	.word	0x00000550


	//   ....[38]....
        /*01bc*/ 	.word	0x00000570


	//   ....[39]....
        /*01c0*/ 	.word	0x00000590


	//   ....[40]....
        /*01c4*/ 	.word	0x000005a0


	//   ....[41]....
        /*01c8*/ 	.word	0x000005b0


	//   ....[42]....
        /*01cc*/ 	.word	0x000005c0


	//   ....[43]....
        /*01d0*/ 	.word	0x000005d0


	//   ....[44]....
        /*01d4*/ 	.word	0x00000620


	//   ....[45]....
        /*01d8*/ 	.word	0x00000630


	//   ....[46]....
        /*01dc*/ 	.word	0x00000640


	//   ....[47]....
        /*01e0*/ 	.word	0x00000650


	//   ....[48]....
        /*01e4*/ 	.word	0x00000670


	//   ....[49]....
        /*01e8*/ 	.word	0x00000680


	//   ....[50]....
        /*01ec*/ 	.word	0x00000690


	//   ....[51]....
        /*01f0*/ 	.word	0x000006a0


	//   ....[52]....
        /*01f4*/ 	.word	0x000006b0


	//   ....[53]....
        /*01f8*/ 	.word	0x000006c0


	//   ....[54]....
        /*01fc*/ 	.word	0x000006d0


	//   ....[55]....
        /*0200*/ 	.word	0x000006e0


	//   ....[56]....
        /*0204*/ 	.word	0x000006f0


	//   ....[57]....
        /*0208*/ 	.word	0x00000700


	//   ....[58]....
        /*020c*/ 	.word	0x00000710


	//   ....[59]....
        /*0210*/ 	.word	0x00000720


	//   ....[60]....
        /*0214*/ 	.word	0x00000730


	//   ....[61]....
        /*0218*/ 	.word	0x00000740


	//   ....[62]....
        /*021c*/ 	.word	0x00000750


	//   ....[63]....
        /*0220*/ 	.word	0x00000760


	//----- nvinfo : EIATTR_VRC_CTA_INIT_COUNT
	.align		4
.L_45:
        /*0224*/ 	.byte	0x02, 0x4a
	.zero		1
	.zero		1


	//----- nvinfo : EIATTR_SYSCALL_OFFSETS
	.align		4
        /*0228*/ 	.byte	0x04, 0x46
        /*022a*/ 	.short	(.L_47 - .L_46)


	//   ....[0]....
.L_46:
        /*022c*/ 	.word	0x00000900


	//----- nvinfo : EIATTR_EXIT_INSTR_OFFSETS
	.align		4
.L_47:
        /*0230*/ 	.byte	0x04, 0x1c
        /*0232*/ 	.short	(.L_49 - .L_48)


	//   ....[0]....
.L_48:
        /*0234*/ 	.word	0x00000910


	//----- nvinfo : EIATTR_SW_WAR
	.align		4
.L_49:
        /*0238*/ 	.byte	0x04, 0x36
        /*023a*/ 	.short	(.L_51 - .L_50)
.L_50:
        /*023c*/ 	.word	0x00000008
.L_51:


//--------------------- .nv.info._Z11test_sync_1v --------------------------
	.section	.nv.info._Z11test_sync_1v,"",@"SHT_CUDA_INFO"
	.sectionflags	@""
	.align	4


	//----- nvinfo : EIATTR_CUDA_API_VERSION
	.align		4
        /*0000*/ 	.byte	0x04, 0x37
        /*0002*/ 	.short	(.L_53 - .L_52)
.L_52:
        /*0004*/ 	.word	0x00000082


	//----- nvinfo : EIATTR_SPARSE_MMA_MASK
	.align		4
.L_53:
        /*0008*/ 	.byte	0x03, 0x50
        /*000a*/ 	.short	0x0000


	//----- nvinfo : EIATTR_MAXREG_COUNT
	.align		4
        /*000c*/ 	.byte	0x03, 0x1b
        /*000e*/ 	.short	0x00ff


	//----- nvinfo : EIATTR_EXTERNS
	.align		4
        /*0010*/ 	.byte	0x04, 0x0f
        /*0012*/ 	.short	(.L_55 - .L_54)


	//   ....[0]....
	.align		4
.L_54:
        /*0014*/ 	.word	index@(vprintf)


	//----- nvinfo : EIATTR_MERCURY_ISA_VERSION
	.align		4
.L_55:
        /*0018*/ 	.byte	0x03, 0x5f
        /*001a*/ 	.short	0x0101


	//----- nvinfo : EIATTR_COOP_GROUP_MASK_REGIDS
	.align		4
        /*001c*/ 	.byte	0x04, 0x29
        /*001e*/ 	.short	(.L_57 - .L_56)


	//   ....[0]....
.L_56:
        /*0020*/ 	.word	0xffffffff


	//   ....[1]....
        /*0024*/ 	.word	0xffffffff


	//   ....[2]....
        /*0028*/ 	.word	0xffffffff


	//   ....[3]....
        /*002c*/ 	.word	0xffffffff


	//   ....[4]....
        /*0030*/ 	.word	0xffffffff


	//   ....[5]....
        /*0034*/ 	.word	0xffffffff


	//   ....[6]....
        /*0038*/ 	.word	0xffffffff


	//   ....[7]....
        /*003c*/ 	.word	0xffffffff


	//   ....[8]....
        /*0040*/ 	.word	0xffffffff


	//   ....[9]....
        /*0044*/ 	.word	0xffffffff


	//   ....[10]....
        /*0048*/ 	.word	0xffffffff


	//   ....[11]....
        /*004c*/ 	.word	0xffffffff


	//   ....[12]....
        /*0050*/ 	.word	0xffffffff


	//   ....[13]....
        /*0054*/ 	.word	0xffffffff


	//   ....[14]....
        /*0058*/ 	.word	0xffffffff


	//   ....[15]....
        /*005c*/ 	.word	0xffffffff


	//   ....[16]....
        /*0060*/ 	.word	0xffffffff


	//   ....[17]....
        /*0064*/ 	.word	0xffffffff


	//   ....[18]....
        /*0068*/ 	.word	0xffffffff


	//   ....[19]....
        /*006c*/ 	.word	0xffffffff


	//   ....[20]....
        /*0070*/ 	.word	0xffffffff


	//   ....[21]....
        /*0074*/ 	.word	0xffffffff


	//   ....[22]....
        /*0078*/ 	.word	0xffffffff


	//   ....[23]....
        /*007c*/ 	.word	0xffffffff


	//   ....[24]....
        /*0080*/ 	.word	0xffffffff


	//   ....[25]....
        /*0084*/ 	.word	0xffffffff


	//   ....[26]....
        /*0088*/ 	.word	0xffffffff


	//   ....[27]....
        /*008c*/ 	.word	0xffffffff


	//   ....[28]....
        /*0090*/ 	.word	0xffffffff


	//   ....[29]....
        /*0094*/ 	.word	0xffffffff


	//   ....[30]....
        /*0098*/ 	.word	0xffffffff


	//   ....[31]....
        /*009c*/ 	.word	0xffffffff


	//   ....[32]....
        /*00a0*/ 	.word	0xffffffff


	//   ....[33]....
        /*00a4*/ 	.word	0xffffffff


	//   ....[34]....
        /*00a8*/ 	.word	0xffffffff


	//   ....[35]....
        /*00ac*/ 	.word	0xffffffff


	//   ....[36]....
        /*00b0*/ 	.word	0xffffffff


	//   ....[37]....
        /*00b4*/ 	.word	0xffffffff


	//   ....[38]....
        /*00b8*/ 	.word	0xffffffff


	//   ....[39]....
        /*00bc*/ 	.word	0xffffffff


	//   ....[40]....
        /*00c0*/ 	.word	0xffffffff


	//   ....[41]....
        /*00c4*/ 	.word	0xffffffff


	//   ....[42]....
        /*00c8*/ 	.word	0xffffffff


	//   ....[43]....
        /*00cc*/ 	.word	0xffffffff


	//   ....[44]....
        /*00d0*/ 	.word	0xffffffff


	//   ....[45]....
        /*00d4*/ 	.word	0xffffffff


	//   ....[46]....
        /*00d8*/ 	.word	0xffffffff


	//   ....[47]....
        /*00dc*/ 	.word	0xffffffff


	//   ....[48]....
        /*00e0*/ 	.word	0xffffffff


	//   ....[49]....
        /*00e4*/ 	.word	0xffffffff


	//   ....[50]....
        /*00e8*/ 	.word	0xffffffff


	//   ....[51]....
        /*00ec*/ 	.word	0xffffffff


	//   ....[52]....
        /*00f0*/ 	.word	0xffffffff


	//   ....[53]....
        /*00f4*/ 	.word	0xffffffff


	//   ....[54]....
        /*00f8*/ 	.word	0xffffffff


	//   ....[55]....
        /*00fc*/ 	.word	0xffffffff


	//   ....[56]....
        /*0100*/ 	.word	0xffffffff


	//   ....[57]....
        /*0104*/ 	.word	0xffffffff


	//   ....[58]....
        /*0108*/ 	.word	0xffffffff


	//   ....[59]....
        /*010c*/ 	.word	0xffffffff


	//   ....[60]....
        /*0110*/ 	.word	0xffffffff


	//   ....[61]....
        /*0114*/ 	.word	0xffffffff


	//   ....[62]....
        /*0118*/ 	.word	0xffffffff


	//   ....[63]....
        /*011c*/ 	.word	0xffffffff


	//----- nvinfo : EIATTR_COOP_GROUP_INSTR_OFFSETS
	.align		4
.L_57:
        /*0120*/ 	.byte	0x04, 0x28
        /*0122*/ 	.short	(.L_59 - .L_58)


	//   ....[0]....
.L_58:
        /*0124*/ 	.word	0x000000b0


	//   ....[1]....
        /*0128*/ 	.word	0x000000f0


	//   ....[2]....
        /*012c*/ 	.word	0x00000130


	//   ....[3]....
        /*0130*/ 	.word	0x00000160


	//   ....[4]....
        /*0134*/ 	.word	0x00000170


	//   ....[5]....
        /*0138*/ 	.word	0x00000180


	//   ....[6]....
        /*013c*/ 	.word	0x000001a0


	//   ....[7]....
        /*0140*/ 	.word	0x000001c0


	//   ....[8]....
        /*0144*/ 	.word	0x000001e0


	//   ....[9]....
        /*0148*/ 	.word	0x00000200


	//   ....[10]....
        /*014c*/ 	.word	0x00000220


	//   ....[11]....
        /*0150*/ 	.word	0x00000230


	//   ....[12]....
        /*0154*/ 	.word	0x00000240


	//   ....[13]....
        /*0158*/ 	.word	0x00000270


	//   ....[14]....
        /*015c*/ 	.word	0x000002a0


	//   ....[15]....
        /*0160*/ 	.word	0x000002c0


	//   ....[16]....
        /*0164*/ 	.word	0x00000300


	//   ....[17]....
        /*0168*/ 	.word	0x00000340


	//   ....[18]....
        /*016c*/ 	.word	0x00000380


	//   ....[19]....
        /*0170*/ 	.word	0x000003a0


	//   ....[20]....
        /*0174*/ 	.word	0x000003d0


	//   ....[21]....
        /*0178*/ 	.word	0x00000400


	//   ....[22]....
        /*017c*/ 	.word	0x00000420


	//   ....[23]....
        /*0180*/ 	.word	0x00000440


	//   ....[24]....
        /*0184*/ 	.word	0x00000460


	//   ....[25]....
        /*0188*/ 	.word	0x00000490


	//   ....[26]....
        /*018c*/ 	.word	0x000004b0


	//   ....[27]....
        /*0190*/ 	.word	0x000004c0


	//   ....[28]....
        /*0194*/ 	.word	0x000004e0


	//   ....[29]....
        /*0198*/ 	.word	0x00000500


	//   ....[30]....
        /*019c*/ 	.word	0x00000520


	//   ....[31]....
        /*01a0*/ 	.word	0x00000540


	//   ....[32]....
        /*01a4*/ 	.word	0x00000570


	//   ....[33]....
        /*01a8*/ 	.word	0x00000590


	//   ....[34]....
        /*01ac*/ 	.word	0x000005b0


	//   ....[35]....
        /*01b0*/ 	.word	0x000005d0


	//   ....[36]....
        /*01b4*/ 	.word	0x000005f0


	//   ....[37]....
        /*01b8*/ 	.word	0x00000610


	//   ....[38]....
        /*01bc*/ 	.word	0x00000620


	//   ....[39]....
        /*01c0*/ 	.word	0x00000640


	//   ....[40]....
        /*01c4*/ 	.word	0x00000660


	//   ....[41]....
        /*01c8*/ 	.word	0x00000680


	//   ....[42]....
        /*01cc*/ 	.word	0x000006a0


	//   ....[43]....
        /*01d0*/ 	.word	0x000006c0


	//   ....[44]....
        /*01d4*/ 	.word	0x000006e0


	//   ....[45]....
        /*01d8*/ 	.word	0x00000720


	//   ....[46]....
        /*01dc*/ 	.word	0x00000740


	//   ....[47]....
        /*01e0*/ 	.word	0x00000760


	//   ....[48]....
        /*01e4*/ 	.word	0x00000780


	//   ....[49]....
        /*01e8*/ 	.word	0x000007a0


	//   ....[50]....
        /*01ec*/ 	.word	0x000007c0


	//   ....[51]....
        /*01f0*/ 	.word	0x000007d0


	//   ....[52]....
        /*01f4*/ 	.word	0x00000800


	//   ....[53]....
        /*01f8*/ 	.word	0x00000830


	//   ....[54]....
        /*01fc*/ 	.word	0x00000860


	//   ....[55]....
        /*0200*/ 	.word	0x00000890


	//   ....[56]....
        /*0204*/ 	.word	0x000008c0


	//   ....[57]....
        /*0208*/ 	.word	0x000008e0


	//   ....[58]....
        /*020c*/ 	.word	0x00000910


	//   ....[59]....
        /*0210*/ 	.word	0x00000930


	//   ....[60]....
        /*0214*/ 	.word	0x00000950


	//   ....[61]....
        /*0218*/ 	.word	0x00000970


	//   ....[62]....
        /*021c*/ 	.word	0x00000990


	//   ....[63]....
        /*0220*/ 	.word	0x000009b0


	//----- nvinfo : EIATTR_VRC_CTA_INIT_COUNT
	.align		4
.L_59:
        /*0224*/ 	.byte	0x02, 0x4a
	.zero		1
	.zero		1


	//----- nvinfo : EIATTR_SYSCALL_OFFSETS
	.align		4
        /*0228*/ 	.byte	0x04, 0x46
        /*022a*/ 	.short	(.L_61 - .L_60)


	//   ....[0]....
.L_60:
        /*022c*/ 	.word	0x00000a80


	//----- nvinfo : EIATTR_EXIT_INSTR_OFFSETS
	.align		4
.L_61:
        /*0230*/ 	.byte	0x04, 0x1c
        /*0232*/ 	.short	(.L_63 - .L_62)


	//   ....[0]....
.L_62:
        /*0234*/ 	.word	0x00000a90


	//----- nvinfo : EIATTR_SW_WAR
	.align		4
.L_63:
        /*0238*/ 	.byte	0x04, 0x36
        /*023a*/ 	.short	(.L_65 - .L_64)
.L_64:
        /*023c*/ 	.word	0x00000008
.L_65:


//--------------------- .nv.callgraph             --------------------------
	.section	.nv.callgraph,"",@"SHT_CUDA_CALLGRAPH"
	.align	4
	.sectionentsize	8
	.align		4
        /*0000*/ 	.word	0x00000000
	.align		4
        /*0004*/ 	.word	0xffffffff
	.align		4
        /*0008*/ 	.word	index@(_Z11test_sync_3j)
	.align		4
        /*000c*/ 	.word	index@(vprintf)
	.align		4
        /*0010*/ 	.word	index@(_Z11test_sync_2v)
	.align		4
        /*0014*/ 	.word	index@(vprintf)
	.align		4
        /*0018*/ 	.word	index@(_Z11test_sync_1v)
	.align		4
        /*001c*/ 	.word	index@(vprintf)
	.align		4
        /*0020*/ 	.word	0x00000000
	.align		4
        /*0024*/ 	.word	0xfffffffe
	.align		4
        /*0028*/ 	.word	0x00000000
	.align		4
        /*002c*/ 	.word	0xfffffffd
	.align		4
        /*0030*/ 	.word	0x00000000
	.align		4
        /*0034*/ 	.word	0xfffffffc


//--------------------- .nv.constant4             --------------------------
	.section	.nv.constant4,"a",@progbits
	.align	8
	.align		8
.nv.constant4:
        /*0000*/ 	.dword	vprintf
	.align		8
        /*0008*/ 	.dword	$str
	.align		8
        /*0010*/ 	.dword	$str$1


//--------------------- .text._Z11test_sync_3j    --------------------------
	.section	.text._Z11test_sync_3j,"ax",@progbits
	.align	128
.text._Z11test_sync_3j:
        .type           _Z11test_sync_3j,@function
        .size           _Z11test_sync_3j,(.L_x_6 - _Z11test_sync_3j)
        .other          _Z11test_sync_3j,@"STO_CUDA_ENTRY STV_DEFAULT"
_Z11test_sync_3j:
[----:B------:R-:W0:Y:S01]  /*0000*/  LDC R1, c[0x0][0x37c] ;  /* 0x0000df00ff017b82 */ /* 0x000e220000000800 */
[----:B------:R-:W1:Y:S07]  /*0010*/  S2R R8, SR_TID.X ;  /* 0x0000000000087919 */ /* 0x000e6e0000002100 */
[----:B------:R-:W2:Y:S01]  /*0020*/  LDC R9, c[0x0][0x380] ;  /* 0x0000e000ff097b82 */ /* 0x000ea20000000800 */
[----:B0-----:R-:W-:Y:S01]  /*0030*/  VIADD R1, R1, 0xfffffff0 ;  /* 0xfffffff001017836 */ /* 0x001fe20000000000 */
[----:B------:R-:W-:Y:S01]  /*0040*/  VOTE.ANY R11, PT, PT ;  /* 0x00000000000b7806 */ /* 0x000fe200038e0100 */
[----:B------:R-:W0:Y:S01]  /*0050*/  LDCU UR4, c[0x0][0x2f8] ;  /* 0x00005f00ff0477ac */ /* 0x000e220008000800 */
[----:B------:R-:W-:Y:S01]  /*0060*/  MOV R0, 0x0 ;  /* 0x0000000000007802 */ /* 0x000fe20000000f00 */
[----:B------:R-:W3:Y:S03]  /*0070*/  LDCU.64 UR6, c[0x4][0x10] ;  /* 0x01000200ff0677ac */ /* 0x000ee60008000a00 */
[----:B------:R4:W5:Y:S01]  /*0080*/  LDC.64 R2, c[0x4][R0] ;  /* 0x0100000000027b82 */ /* 0x0009620000000a00 */
[----:B------:R-:W1:Y:S01]  /*0090*/  LDCU UR5, c[0x0][0x2fc] ;  /* 0x00005f80ff0577ac */ /* 0x000e620008000800 */
[----:B0-----:R-:W-:Y:S01]  /*00a0*/  IADD3 R6, P0, PT, R1, UR4, RZ ;  /* 0x0000000401067c10 */ /* 0x001fe2000ff1e0ff */
[----:B---3--:R-:W-:-:S02]  /*00b0*/  IMAD.U32 R4, RZ, RZ, UR6 ;  /* 0x00000006ff047e24 */ /* 0x008fc4000f8e00ff */
[----:B------:R-:W-:Y:S02]  /*00c0*/  IMAD.U32 R5, RZ, RZ, UR7 ;  /* 0x00000007ff057e24 */ /* 0x000fe4000f8e00ff */
[----:B-1----:R-:W-:Y:S01]  /*00d0*/  IMAD.X R7, RZ, RZ, UR5, P0 ;  /* 0x00000005ff077e24 */ /* 0x002fe200080e06ff */
[----:B------:R-:W-:-:S05]  /*00e0*/  LOP3.LUT R8, R8, 0x7, RZ, 0xc0, !PT ;  /* 0x0000000708087812 */ /* 0x000fca00078ec0ff */
[----:B------:R-:W2:Y:S04]  /*00f0*/  SHFL.IDX PT, R10, R8, RZ, 0x181f ;  /* 0x00181fff080a7589 */ /* 0x000ea800000e0000 */
[----:B--2--5:R4:W-:Y:S02]  /*0100*/  STL.128 [R1], R8 ;  /* 0x0000000801007387 */ /* 0x0249e40000100c00 */
[----:B------:R-:W-:-:S07]  /*0110*/  LEPC R20, `(.L_x_0) ;  /* 0x000000001014794e */ /* 0x000fce0000000000 */
[----:B----4-:R-:W-:Y:S05]  /*0120*/  CALL.ABS.NOINC R2 ;  /* 0x0000000002007343 */ /* 0x010fea0003c00000 */
.L_x_0:
[----:B------:R-:W-:Y:S05]  /*0130*/  EXIT ;  /* 0x000000000000794d */ /* 0x000fea0003800000 */
.L_x_1:
[----:B------:R-:W-:-:S00]  /*0140*/  BRA `(.L_x_1) ;  /* 0xfffffffc00fc7947 */ /* 0x000fc0000383ffff */
[----:B------:R-:W-:-:S00]  /*0150*/  NOP ;  /* 0x0000000000007918 */ /* 0x000fc00000000000 */
        /* <DEDUP_REMOVED lines=10> */
.L_x_6:


//--------------------- .text._Z11test_sync_2v    --------------------------
	.section	.text._Z11test_sync_2v,"ax",@progbits
	.align	128
.text._Z11test_sync_2v:
        .type           _Z11test_sync_2v,@function
        .size           _Z11test_sync_2v,(.L_x_7 - _Z11test_sync_2v)
        .other          _Z11test_sync_2v,@"STO_CUDA_ENTRY STV_DEFAULT"
_Z11test_sync_2v:
[----:B------:R-:W0:Y:S01]  /*0000*/  LDC R1, c[0x0][0x37c] ;  /* 0x0000df00ff017b82 */ /* 0x000e220000000800 */
[----:B------:R-:W1:Y:S01]  /*0010*/  S2R R8, SR_TID.X ;  /* 0x0000000000087919 */ /* 0x000e620000002100 */
[----:B------:R-:W-:Y:S02]  /*0020*/  IMAD.MOV.U32 R0, RZ, RZ, 0x40 ;  /* 0x00000040ff007424 */ /* 0x000fe400078e00ff */
[----:B0-----:R-:W-:-:S04]  /*0030*/  VIADD R1, R1, 0xffffff50 ;  /* 0xffffff5001017836 */ /* 0x001fc80000000000 */
[----:B------:R-:W0:Y:S01]  /*0040*/  LDC R32, c[0x0][0x2f8] ;  /* 0x0000be00ff207b82 */ /* 0x000e220000000800 */
[----:B------:R-:W2:Y:S01]  /*0050*/  LDCU.64 UR6, c[0x4][0x8] ;  /* 0x01000100ff0677ac */ /* 0x000ea20008000a00 */
[----:B------:R-:W-:Y:S04]  /*0060*/  STL.128 [R1], RZ ;  /* 0x000000ff01007387 */ /* 0x000fe80000100c00 */
[----:B------:R-:W-:Y:S04]  /*0070*/  STL.128 [R1+0x10], RZ ;  /* 0x000010ff01007387 */ /* 0x000fe80000100c00 */
[----:B------:R-:W-:Y:S04]  /*0080*/  STL.128 [R1+0x20], RZ ;  /* 0x000020ff01007387 */ /* 0x000fe80000100c00 */
[----:B------:R-:W-:Y:S04]  /*0090*/  STL.128 [R1+0x30], RZ ;  /* 0x000030ff01007387 */ /* 0x000fe80000100c00 */
[----:B------:R-:W-:Y:S04]  /*00a0*/  STL.128 [R1+0x40], RZ ;  /* 0x000040ff01007387 */ /* 0x000fe80000100c00 */
[----:B------:R-:W-:Y:S01]  /*00b0*/  STL.128 [R1+0x50], RZ ;  /* 0x000050ff01007387 */ /* 0x000fe20000100c00 */
[C---:B-1----:R-:W-:Y:S01]  /*00c0*/  IMAD R3, R8.reuse, 0xa, RZ ;  /* 0x0000000a08037824 */ /* 0x042fe200078e02ff */
[----:B------:R-:W-:-:S03]  /*00d0*/  LOP3.LUT P0, R2, R8, 0x7, RZ, 0xc0, !PT ;  /* 0x0000000708027812 */ /* 0x000fc6000780c0ff */
[C---:B------:R-:W-:Y:S01]  /*00e0*/  VIADD R10, R3.reuse, 0x1 ;  /* 0x00000001030a7836 */ /* 0x040fe20000000000 */
[----:B------:R-:W-:Y:S01]  /*00f0*/  SHFL.IDX PT, R24, R3, RZ, 0x181f ;  /* 0x00181fff03187589 */ /* 0x000fe200000e0000 */
[----:B------:R-:W-:Y:S01]  /*0100*/  SEL R4, R0, 0x60, !P0 ;  /* 0x0000006000047807 */ /* 0x000fe20004000000 */
[----:B------:R-:W-:Y:S01]  /*0110*/  VIADD R11, R3, 0x2 ;  /* 0x00000002030b7836 */ /* 0x000fe20000000000 */
[C---:B------:R-:W-:Y:S01]  /*0120*/  ISETP.NE.AND P0, PT, R2.reuse, 0x1, PT ;  /* 0x000000010200780c */ /* 0x040fe20003f05270 */
[----:B------:R-:W-:Y:S01]  /*0130*/  SHFL.IDX PT, R25, R3, 0x1, 0x181f ;  /* 0x00381f0003197f89 */ /* 0x000fe200000e0000 */
[----:B------:R-:W-:Y:S01]  /*0140*/  ISETP.NE.AND P1, PT, R2, 0x2, PT ;  /* 0x000000020200780c */ /* 0x000fe20003f25270 */
[----:B------:R-:W-:Y:S01]  /*0150*/  IMAD.IADD R9, R1, 0x1, R4 ;  /* 0x0000000101097824 */ /* 0x000fe200078e0204 */
[----:B------:R-:W-:Y:S01]  /*0160*/  SEL R28, R0, 0x60, !P0 ;  /* 0x00000060001c7807 */ /* 0x000fe20004000000 */
[----:B------:R-:W-:Y:S01]  /*0170*/  SHFL.IDX PT, R26, R3, 0x2, 0x181f ;  /* 0x00581f00031a7f89 */ /* 0x000fe200000e0000 */
[----:B------:R-:W-:Y:S01]  /*0180*/  VIADD R29, R3, 0x190 ;  /* 0x00000190031d7836 */ /* 0x000fe20000000000 */
[----:B------:R-:W-:-:S02]  /*0190*/  ISETP.NE.AND P0, PT, R2, 0x3, PT ;  /* 0x000000030200780c */ /* 0x000fc40003f05270 */
[----:B------:R-:W1:Y:S01]  /*01a0*/  SHFL.IDX PT, R27, R3, 0x3, 0x181f ;  /* 0x00781f00031b7f89 */ /* 0x000e6200000e0000 */
[----:B------:R-:W-:-:S03]  /*01b0*/  IADD3 R30, PT, PT, R1, R28, RZ ;  /* 0x0000001c011e7210 */ /* 0x000fc60007ffe0ff */
[----:B------:R-:W-:Y:S04]  /*01c0*/  SHFL.IDX PT, R4, R3, 0x4, 0x181f ;  /* 0x00981f0003047f89 */ /* 0x000fe800000e0000 */
[----:B------:R-:W-:Y:S04]  /*01d0*/  SHFL.IDX PT, R5, R3, 0x5, 0x181f ;  /* 0x00b81f0003057f89 */ /* 0x000fe800000e0000 */
[----:B------:R-:W-:Y:S04]  /*01e0*/  SHFL.IDX PT, R6, R3, 0x6, 0x181f ;  /* 0x00d81f0003067f89 */ /* 0x000fe800000e0000 */
[----:B------:R-:W3:Y:S04]  /*01f0*/  SHFL.IDX PT, R7, R3, 0x7, 0x181f ;  /* 0x00f81f0003077f89 */ /* 0x000ee800000e0000 */
[----:B------:R-:W-:Y:S04]  /*0200*/  SHFL.IDX PT, R12, R10, RZ, 0x181f ;  /* 0x00181fff0a0c7589 */ /* 0x000fe800000e0000 */
[----:B------:R-:W-:Y:S04]  /*0210*/  SHFL.IDX PT, R13, R10, 0x1, 0x181f ;  /* 0x00381f000a0d7f89 */ /* 0x000fe800000e0000 */
[----:B------:R-:W-:Y:S04]  /*0220*/  SHFL.IDX PT, R14, R10, 0x2, 0x181f ;  /* 0x00581f000a0e7f89 */ /* 0x000fe800000e0000 */
[----:B------:R-:W4:Y:S04]  /*0230*/  SHFL.IDX PT, R15, R10, 0x3, 0x181f ;  /* 0x00781f000a0f7f89 */ /* 0x000f2800000e0000 */
[----:B------:R-:W-:Y:S04]  /*0240*/  SHFL.IDX PT, R16, R10, 0x4, 0x181f ;  /* 0x00981f000a107f89 */ /* 0x000fe800000e0000 */
[----:B------:R-:W-:Y:S04]  /*0250*/  SHFL.IDX PT, R17, R10, 0x5, 0x181f ;  /* 0x00b81f000a117f89 */ /* 0x000fe800000e0000 */
[----:B------:R-:W-:Y:S04]  /*0260*/  SHFL.IDX PT, R18, R10, 0x6, 0x181f ;  /* 0x00d81f000a127f89 */ /* 0x000fe800000e0000 */
[----:B------:R5:W2:Y:S04]  /*0270*/  SHFL.IDX PT, R19, R10, 0x7, 0x181f ;  /* 0x00f81f000a137f89 */ /* 0x000aa800000e0000 */
[----:B-1----:R-:W-:Y:S04]  /*0280*/  STL.128 [R9], R24 ;  /* 0x0000001809007387 */ /* 0x002fe80000100c00 */
[----:B------:R-:W-:Y:S01]  /*0290*/  SHFL.IDX PT, R20, R11, RZ, 0x181f ;  /* 0x00181fff0b147589 */ /* 0x000fe200000e0000 */
[----:B-----5:R-:W-:-:S02]  /*02a0*/  SEL R10, R0, 0x60, !P1 ;  /* 0x00000060000a7807 */ /* 0x020fc40004800000 */
[----:B------:R-:W-:Y:S01]  /*02b0*/  ISETP.NE.AND P1, PT, R2, 0x5, PT ;  /* 0x000000050200780c */ /* 0x000fe20003f25270 */
[----:B------:R-:W-:Y:S02]  /*02c0*/  SHFL.IDX PT, R21, R11, 0x1, 0x181f ;  /* 0x00381f000b157f89 */ /* 0x000fe400000e0000 */
[----:B------:R-:W-:Y:S01]  /*02d0*/  IMAD.IADD R28, R1, 0x1, R10 ;  /* 0x00000001011c7824 */ /* 0x000fe200078e020a */
[----:B------:R-:W-:Y:S01]  /*02e0*/  SEL R10, R0, 0x60, !P0 ;  /* 0x00000060000a7807 */ /* 0x000fe20004000000 */
[----:B------:R-:W-:Y:S01]  /*02f0*/  SHFL.IDX PT, R22, R11, 0x2, 0x181f ;  /* 0x00581f000b167f89 */ /* 0x000fe200000e0000 */
[----:B------:R-:W-:-:S03]  /*0300*/  ISETP.NE.AND P0, PT, R2, 0x4, PT ;  /* 0x000000040200780c */ /* 0x000fc60003f05270 */
[----:B------:R-:W1:Y:S04]  /*0310*/  SHFL.IDX PT, R23, R11, 0x3, 0x181f ;  /* 0x00781f000b177f89 */ /* 0x000e6800000e0000 */
[----:B------:R-:W-:Y:S04]  /*0320*/  SHFL.IDX PT, R24, R11, 0x4, 0x181f ;  /* 0x00981f000b187f89 */ /* 0x000fe800000e0000 */
[----:B------:R-:W-:Y:S04]  /*0330*/  SHFL.IDX PT, R25, R11, 0x5, 0x181f ;  /* 0x00b81f000b197f89 */ /* 0x000fe800000e0000 */
[----:B------:R-:W-:Y:S04]  /*0340*/  SHFL.IDX PT, R26, R11, 0x6, 0x181f ;  /* 0x00d81f000b1a7f89 */ /* 0x000fe800000e0000 */
[----:B------:R5:W0:Y:S04]  /*0350*/  SHFL.IDX PT, R27, R11, 0x7, 0x181f ;  /* 0x00f81f000b1b7f89 */ /* 0x000a2800000e0000 */
[----:B---3--:R3:W-:Y:S01]  /*0360*/  STL.128 [R9+0x10], R4 ;  /* 0x0000100409007387 */ /* 0x0087e20000100c00 */
[----:B-----5:R-:W-:-:S03]  /*0370*/  VIADD R11, R3, 0x3 ;  /* 0x00000003030b7836 */ /* 0x020fc60000000000 */
[----:B----4-:R-:W-:Y:S04]  /*0380*/  STL.128 [R30], R12 ;  /* 0x0000000c1e007387 */ /* 0x010fe80000100c00 */
[----:B--2---:R2:W-:Y:S04]  /*0390*/  STL.128 [R30+0x10], R16 ;  /* 0x000010101e007387 */ /* 0x0045e80000100c00 */
[----:B-1----:R-:W-:Y:S01]  /*03a0*/  STL.128 [R28], R20 ;  /* 0x000000141c007387 */ /* 0x002fe20000100c00 */
[----:B---3--:R-:W-:-:S03]  /*03b0*/  VIADD R9, R3, 0x191 ;  /* 0x0000019103097836 */ /* 0x008fc60000000000 */
[----:B------:R-:W-:Y:S04]  /*03c0*/  SHFL.IDX PT, R4, R11, RZ, 0x181f ;  /* 0x00181fff0b047589 */ /* 0x000fe800000e0000 */
[----:B------:R-:W-:Y:S04]  /*03d0*/  SHFL.IDX PT, R5, R11, 0x1, 0x181f ;  /* 0x00381f000b057f89 */ /* 0x000fe800000e0000 */
[----:B------:R-:W-:Y:S01]  /*03e0*/  SHFL.IDX PT, R6, R11, 0x2, 0x181f ;  /* 0x00581f000b067f89 */ /* 0x000fe200000e0000 */
[----:B--2---:R-:W-:Y:S02]  /*03f0*/  IADD3 R30, PT, PT, R1, R10, RZ ;  /* 0x0000000a011e7210 */ /* 0x004fe40007ffe0ff */
[----:B------:R-:W-:Y:S01]  /*0400*/  SEL R10, R0, 0x60, !P0 ;  /* 0x00000060000a7807 */ /* 0x000fe20004000000 */
[----:B------:R-:W1:Y:S01]  /*0410*/  SHFL.IDX PT, R7, R11, 0x3, 0x181f ;  /* 0x00781f000b077f89 */ /* 0x000e6200000e0000 */
[----:B------:R-:W-:-:S03]  /*0420*/  ISETP.NE.AND P0, PT, R2, 0x6, PT ;  /* 0x000000060200780c */ /* 0x000fc60003f05270 */
[----:B------:R-:W-:Y:S04]  /*0430*/  SHFL.IDX PT, R12, R11, 0x4, 0x181f ;  /* 0x00981f000b0c7f89 */ /* 0x000fe800000e0000 */
[----:B------:R-:W-:Y:S04]  /*0440*/  SHFL.IDX PT, R13, R11, 0x5, 0x181f ;  /* 0x00b81f000b0d7f89 */ /* 0x000fe800000e0000 */
[----:B------:R-:W-:Y:S04]  /*0450*/  SHFL.IDX PT, R14, R11, 0x6, 0x181f ;  /* 0x00d81f000b0e7f89 */ /* 0x000fe800000e0000 */
[----:B------:R2:W3:Y:S04]  /*0460*/  SHFL.IDX PT, R15, R11, 0x7, 0x181f ;  /* 0x00f81f000b0f7f89 */ /* 0x0004e800000e0000 */
[----:B0-----:R0:W-:Y:S04]  /*0470*/  STL.128 [R28+0x10], R24 ;  /* 0x000010181c007387 */ /* 0x0011e80000100c00 */
[----:B------:R-:W-:Y:S01]  /*0480*/  SHFL.IDX PT, R16, R29, RZ, 0x181f ;  /* 0x00181fff1d107589 */ /* 0x000fe200000e0000 */
[----:B--2---:R-:W-:-:S02]  /*0490*/  IMAD.IADD R11, R1, 0x1, R10 ;  /* 0x00000001010b7824 */ /* 0x004fc400078e020a */
[C---:B------:R-:W-:Y:S01]  /*04a0*/  VIADD R10, R3.reuse, 0x192 ;  /* 0x00000192030a7836 */ /* 0x040fe20000000000 */
[----:B------:R-:W-:Y:S01]  /*04b0*/  SHFL.IDX PT, R17, R29, 0x1, 0x181f ;  /* 0x00381f001d117f89 */ /* 0x000fe200000e0000 */
[----:B------:R-:W-:-:S03]  /*04c0*/  VIADD R3, R3, 0x193 ;  /* 0x0000019303037836 */ /* 0x000fc60000000000 */
[----:B------:R-:W-:Y:S04]  /*04d0*/  SHFL.IDX PT, R18, R29, 0x2, 0x181f ;  /* 0x00581f001d127f89 */ /* 0x000fe800000e0000 */
[----:B------:R-:W2:Y:S01]  /*04e0*/  SHFL.IDX PT, R19, R29, 0x3, 0x181f ;  /* 0x00781f001d137f89 */ /* 0x000ea200000e0000 */
[----:B0-----:R-:W-:Y:S02]  /*04f0*/  SEL R28, R0, 0x60, !P1 ;  /* 0x00000060001c7807 */ /* 0x001fe40004800000 */
[----:B------:R-:W-:Y:S01]  /*0500*/  ISETP.NE.AND P1, PT, R2, 0x7, PT ;  /* 0x000000070200780c */ /* 0x000fe20003f25270 */
[----:B------:R-:W-:Y:S01]  /*0510*/  SHFL.IDX PT, R20, R29, 0x4, 0x181f ;  /* 0x00981f001d147f89 */ /* 0x000fe200000e0000 */
[C---:B------:R-:W-:Y:S01]  /*0520*/  SEL R2, R0.reuse, 0x60, !P0 ;  /* 0x0000006000027807 */ /* 0x040fe20004000000 */
[C---:B------:R-:W-:Y:S01]  /*0530*/  IMAD.IADD R28, R1.reuse, 0x1, R28 ;  /* 0x00000001011c7824 */ /* 0x040fe200078e021c */
[----:B------:R-:W-:Y:S01]  /*0540*/  SEL R0, R0, 0x60, !P1 ;  /* 0x0000006000007807 */ /* 0x000fe20004800000 */
[----:B------:R-:W-:Y:S01]  /*0550*/  SHFL.IDX PT, R21, R29, 0x5, 0x181f ;  /* 0x00b81f001d157f89 */ /* 0x000fe200000e0000 */
[----:B------:R-:W-:-:S03]  /*0560*/  IADD3 R2, PT, PT, R1, R2, RZ ;  /* 0x0000000201027210 */ /* 0x000fc60007ffe0ff */
[----:B------:R-:W-:Y:S01]  /*0570*/  SHFL.IDX PT, R22, R29, 0x6, 0x181f ;  /* 0x00d81f001d167f89 */ /* 0x000fe200000e0000 */
[----:B------:R-:W-:-:S03]  /*0580*/  IMAD.IADD R0, R1, 0x1, R0 ;  /* 0x0000000101007824 */ /* 0x000fc600078e0200 */
[----:B------:R-:W0:Y:S04]  /*0590*/  SHFL.IDX PT, R23, R29, 0x7, 0x181f ;  /* 0x00f81f001d177f89 */ /* 0x000e2800000e0000 */
[----:B------:R-:W-:Y:S04]  /*05a0*/  SHFL.IDX PT, R24, R9, RZ, 0x181f ;  /* 0x00181fff09187589 */ /* 0x000fe800000e0000 */
[----:B------:R-:W-:Y:S04]  /*05b0*/  SHFL.IDX PT, R25, R9, 0x1, 0x181f ;  /* 0x00381f0009197f89 */ /* 0x000fe800000e0000 */
[----:B------:R-:W-:Y:S04]  /*05c0*/  SHFL.IDX PT, R26, R9, 0x2, 0x181f ;  /* 0x00581f00091a7f89 */ /* 0x000fe800000e0000 */
[----:B------:R-:W4:Y:S04]  /*05d0*/  SHFL.IDX PT, R27, R9, 0x3, 0x181f ;  /* 0x00781f00091b7f89 */ /* 0x000f2800000e0000 */
[----:B-1----:R-:W-:Y:S04]  /*05e0*/  STL.128 [R30], R4 ;  /* 0x000000041e007387 */ /* 0x002fe80000100c00 */
[----:B---3--:R-:W-:Y:S04]  /*05f0*/  STL.128 [R30+0x10], R12 ;  /* 0x0000100c1e007387 */ /* 0x008fe80000100c00 */
[----:B--2---:R-:W-:Y:S04]  /*0600*/  STL.128 [R11], R16 ;  /* 0x000000100b007387 */ /* 0x004fe80000100c00 */
[----:B0-----:R-:W-:Y:S04]  /*0610*/  STL.128 [R11+0x10], R20 ;  /* 0x000010140b007387 */ /* 0x001fe80000100c00 */
[----:B------:R-:W-:Y:S04]  /*0620*/  SHFL.IDX PT, R4, R9, 0x4, 0x181f ;  /* 0x00981f0009047f89 */ /* 0x000fe800000e0000 */
[----:B------:R-:W-:Y:S04]  /*0630*/  SHFL.IDX PT, R5, R9, 0x5, 0x181f ;  /* 0x00b81f0009057f89 */ /* 0x000fe800000e0000 */
[----:B------:R-:W-:Y:S04]  /*0640*/  SHFL.IDX PT, R6, R9, 0x6, 0x181f ;  /* 0x00d81f0009067f89 */ /* 0x000fe800000e0000 */
[----:B------:R-:W0:Y:S04]  /*0650*/  SHFL.IDX PT, R7, R9, 0x7, 0x181f ;  /* 0x00f81f0009077f89 */ /* 0x000e2800000e0000 */
[----:B----4-:R-:W-:Y:S04]  /*0660*/  STL.128 [R28], R24 ;  /* 0x000000181c007387 */ /* 0x010fe80000100c00 */
[----:B------:R-:W-:Y:S04]  /*0670*/  SHFL.IDX PT, R12, R10, RZ, 0x181f ;  /* 0x00181fff0a0c7589 */ /* 0x000fe800000e0000 */
[----:B------:R-:W-:Y:S04]  /*0680*/  SHFL.IDX PT, R13, R10, 0x1, 0x181f ;  /* 0x00381f000a0d7f89 */ /* 0x000fe800000e0000 */
[----:B------:R-:W-:Y:S04]  /*0690*/  SHFL.IDX PT, R14, R10, 0x2, 0x181f ;  /* 0x00581f000a0e7f89 */ /* 0x000fe800000e0000 */
[----:B------:R-:W1:Y:S04]  /*06a0*/  SHFL.IDX PT, R15, R10, 0x3, 0x181f ;  /* 0x00781f000a0f7f89 */ /* 0x000e6800000e0000 */
[----:B------:R-:W-:Y:S04]  /*06b0*/  SHFL.IDX PT, R16, R10, 0x4, 0x181f ;  /* 0x00981f000a107f89 */ /* 0x000fe800000e0000 */
[----:B------:R-:W-:Y:S04]  /*06c0*/  SHFL.IDX PT, R17, R10, 0x5, 0x181f ;  /* 0x00b81f000a117f89 */ /* 0x000fe800000e0000 */
[----:B------:R-:W-:Y:S04]  /*06d0*/  SHFL.IDX PT, R18, R10, 0x6, 0x181f ;  /* 0x00d81f000a127f89 */ /* 0x000fe800000e0000 */
[----:B------:R-:W2:Y:S04]  /*06e0*/  SHFL.IDX PT, R19, R10, 0x7, 0x181f ;  /* 0x00f81f000a137f89 */ /* 0x000ea800000e0000 */
[----:B------:R-:W-:Y:S04]  /*06f0*/  SHFL.IDX PT, R20, R3, RZ, 0x181f ;  /* 0x00181fff03147589 */ /* 0x000fe800000e0000 */
[----:B------:R-:W-:Y:S04]  /*0700*/  SHFL.IDX PT, R21, R3, 0x1, 0x181f ;  /* 0x00381f0003157f89 */ /* 0x000fe800000e0000 */
[----:B------:R-:W-:Y:S04]  /*0710*/  SHFL.IDX PT, R22, R3, 0x2, 0x181f ;  /* 0x00581f0003167f89 */ /* 0x000fe800000e0000 */
[----:B------:R-:W3:Y:S04]  /*0720*/  SHFL.IDX PT, R23, R3, 0x3, 0x181f ;  /* 0x00781f0003177f89 */ /* 0x000ee800000e0000 */
[----:B------:R-:W-:Y:S04]  /*0730*/  SHFL.IDX PT, R24, R3, 0x4, 0x181f ;  /* 0x00981f0003187f89 */ /* 0x000fe800000e0000 */
[----:B------:R-:W-:Y:S04]  /*0740*/  SHFL.IDX PT, R25, R3, 0x5, 0x181f ;  /* 0x00b81f0003197f89 */ /* 0x000fe800000e0000 */
[----:B------:R-:W-:Y:S04]  /*0750*/  SHFL.IDX PT, R26, R3, 0x6, 0x181f ;  /* 0x00d81f00031a7f89 */ /* 0x000fe800000e0000 */
[----:B------:R-:W4:Y:S04]  /*0760*/  SHFL.IDX PT, R27, R3, 0x7, 0x181f ;  /* 0x00f81f00031b7f89 */ /* 0x000f2800000e0000 */
[----:B0-----:R0:W-:Y:S04]  /*0770*/  STL.128 [R28+0x10], R4 ;  /* 0x000010041c007387 */ /* 0x0011e80000100c00 */
[----:B-1----:R-:W-:Y:S04]  /*0780*/  STL.128 [R2], R12 ;  /* 0x0000000c02007387 */ /* 0x002fe80000100c00 */
[----:B--2---:R-:W-:Y:S04]  /*0790*/  STL.128 [R2+0x10], R16 ;  /* 0x0000101002007387 */ /* 0x004fe80000100c00 */
[----:B---3--:R-:W-:Y:S04]  /*07a0*/  STL.128 [R0], R20 ;  /* 0x0000001400007387 */ /* 0x008fe80000100c00 */
[----:B----4-:R1:W-:Y:S04]  /*07b0*/  STL.128 [R0+0x10], R24 ;  /* 0x0000101800007387 */ /* 0x0103e80000100c00 */
[----:B------:R-:W2:Y:S04]  /*07c0*/  LDL.128 R36, [R1+0x40] ;  /* 0x0000400001247983 */ /* 0x000ea80000100c00 */
[----:B0-----:R-:W3:Y:S01]  /*07d0*/  LDL.128 R28, [R1+0x50] ;  /* 0x00005000011c7983 */ /* 0x001ee20000100c00 */
[----:B------:R-:W0:Y:S01]  /*07e0*/  LDCU UR4, c[0x0][0x2fc] ;  /* 0x00005f80ff0477ac */ /* 0x000e220008000800 */
[----:B------:R-:W-:Y:S01]  /*07f0*/  IADD3 R6, P0, P1, R1, 0x80, R32 ;  /* 0x0000008001067810 */ /* 0x000fe2000791e020 */
[----:B------:R-:W-:-:S02]  /*0800*/  IMAD.U32 R4, RZ, RZ, UR6 ;  /* 0x00000006ff047e24 */ /* 0x000fc4000f8e00ff */
[----:B------:R-:W-:Y:S01]  /*0810*/  IMAD.U32 R5, RZ, RZ, UR7 ;  /* 0x00000007ff057e24 */ /* 0x000fe2000f8e00ff */
[----:B-1----:R-:W-:-:S04]  /*0820*/  MOV R0, 0x0 ;  /* 0x0000000000007802 */ /* 0x002fc80000000f00 */
[----:B------:R1:W4:Y:S01]  /*0830*/  LDC.64 R2, c[0x4][R0] ;  /* 0x0100000000027b82 */ /* 0x0003220000000a00 */
[----:B0-----:R-:W-:Y:S01]  /*0840*/  IADD3.X R7, PT, PT, RZ, UR4, RZ, P0, P1 ;  /* 0x00000004ff077c10 */ /* 0x001fe200087e24ff */
[----:B--2---:R-:W-:Y:S01]  /*0850*/  IMAD.MOV.U32 R9, RZ, RZ, R36 ;  /* 0x000000ffff097224 */ /* 0x004fe200078e0024 */
[----:B------:R-:W-:Y:S01]  /*0860*/  MOV R11, R38 ;  /* 0x00000026000b7202 */ /* 0x000fe20000000f00 */
[----:B------:R-:W-:Y:S02]  /*0870*/  IMAD.MOV.U32 R10, RZ, RZ, R37 ;  /* 0x000000ffff0a7224 */ /* 0x000fe400078e0025 */
[----:B------:R-:W-:Y:S01]  /*0880*/  IMAD.MOV.U32 R36, RZ, RZ, R39 ;  /* 0x000000ffff247224 */ /* 0x000fe200078e0027 */
[----:B---3--:R-:W-:Y:S01]  /*0890*/  MOV R39, R30 ;  /* 0x0000001e00277202 */ /* 0x008fe20000000f00 */
[----:B------:R-:W-:Y:S01]  /*08a0*/  IMAD.MOV.U32 R37, RZ, RZ, R28 ;  /* 0x000000ffff257224 */ /* 0x000fe200078e001c */
[----:B------:R1:W-:Y:S01]  /*08b0*/  STL.128 [R1+0x80], R8 ;  /* 0x0000800801007387 */ /* 0x0003e20000100c00 */
[----:B------:R-:W-:-:S03]  /*08c0*/  IMAD.MOV.U32 R38, RZ, RZ, R29 ;  /* 0x000000ffff267224 */ /* 0x000fc600078e001d */
[----:B------:R1:W-:Y:S04]  /*08d0*/  STL [R1+0xa0], R31 ;  /* 0x0000a01f01007387 */ /* 0x0003e80000100800 */
[----:B----4-:R1:W-:Y:S02]  /*08e0*/  STL.128 [R1+0x90], R36 ;  /* 0x0000902401007387 */ /* 0x0103e40000100c00 */
[----:B------:R-:W-:-:S07]  /*08f0*/  LEPC R20, `(.L_x_2) ;  /* 0x000000001014794e */ /* 0x000fce0000000000 */
[----:B-1----:R-:W-:Y:S05]  /*0900*/  CALL.ABS.NOINC R2 ;  /* 0x0000000002007343 */ /* 0x002fea0003c00000 */
.L_x_2:
[----:B------:R-:W-:Y:S05]  /*0910*/  EXIT ;  /* 0x000000000000794d */ /* 0x000fea0003800000 */
.L_x_3:
        /* <DEDUP_REMOVED lines=14> */
.L_x_7:


//--------------------- .text._Z11test_sync_1v    --------------------------
	.section	.text._Z11test_sync_1v,"ax",@progbits
	.align	128
.text._Z11test_sync_1v:
        .type           _Z11test_sync_1v,@function
        .size           _Z11test_sync_1v,(.L_x_8 - _Z11test_sync_1v)
        .other          _Z11test_sync_1v,@"STO_CUDA_ENTRY STV_DEFAULT"
_Z11test_sync_1v:
[----:B------:R-:W0:Y:S01]  /*0000*/  LDC R1, c[0x0][0x37c] ;  /* 0x0000df00ff017b82 */ /* 0x000e220000000800 */
[----:B------:R-:W1:Y:S01]  /*0010*/  S2R R4, SR_TID.X ;  /* 0x0000000000047919 */ /* 0x000e620000002100 */
[----:B------:R-:W-:Y:S01]  /*0020*/  HFMA2 R0, -RZ, RZ, 0, 0 ;  /* 0x00000000ff007431 */ /* 0x000fe200000001ff */
[----:B------:R-:W-:Y:S01]  /*0030*/  CS2R R10, SRZ ;  /* 0x00000000000a7805 */ /* 0x000fe2000001ff00 */
[----:B0-----:R-:W-:Y:S01]  /*0040*/  VIADD R1, R1, 0xffffffd8 ;  /* 0xffffffd801017836 */ /* 0x001fe20000000000 */
[----:B------:R-:W0:Y:S01]  /*0050*/  LDCU UR4, c[0x0][0x2f8] ;  /* 0x00005f00ff0477ac */ /* 0x000e220008000800 */
[----:B------:R-:W2:Y:S01]  /*0060*/  LDCU.64 UR6, c[0x4][0x8] ;  /* 0x01000100ff0677ac */ /* 0x000ea20008000a00 */
[----:B------:R-:W3:Y:S01]  /*0070*/  LDCU UR5, c[0x0][0x2fc] ;  /* 0x00005f80ff0577ac */ /* 0x000ee20008000800 */
[C---:B-1----:R-:W-:Y:S01]  /*0080*/  IMAD R14, R4.reuse, 0xa, RZ ;  /* 0x0000000a040e7824 */ /* 0x042fe200078e02ff */
[----:B------:R-:W-:-:S03]  /*0090*/  LOP3.LUT P3, R12, R4, 0x7, RZ, 0xc0, !PT ;  /* 0x00000007040c7812 */ /* 0x000fc6000786c0ff */
[C---:B------:R-:W-:Y:S01]  /*00a0*/  VIADD R27, R14.reuse, 0x1 ;  /* 0x000000010e1b7836 */ /* 0x040fe20000000000 */
[----:B------:R-:W1:Y:S01]  /*00b0*/  SHFL.IDX PT, R9, R14, 0x7, 0x181f ;  /* 0x00f81f000e097f89 */ /* 0x000e6200000e0000 */
[C---:B------:R-:W-:Y:S01]  /*00c0*/  IADD3 R13, PT, PT, R14.reuse, 0x2, RZ ;  /* 0x000000020e0d7810 */ /* 0x040fe20007ffe0ff */
[----:B------:R-:W-:Y:S01]  /*00d0*/  VIADD R7, R14, 0x3 ;  /* 0x000000030e077836 */ /* 0x000fe20000000000 */
[C---:B------:R-:W-:Y:S01]  /*00e0*/  ISETP.NE.AND P4, PT, R12.reuse, 0x1, PT ;  /* 0x000000010c00780c */ /* 0x040fe20003f85270 */
[----:B------:R-:W4:Y:S01]  /*00f0*/  SHFL.IDX PT, R2, R27, 0x7, 0x181f ;  /* 0x00f81f001b027f89 */ /* 0x000f2200000e0000 */
[----:B------:R-:W-:Y:S01]  /*0100*/  ISETP.NE.AND P0, PT, R12, 0x2, PT ;  /* 0x000000020c00780c */ /* 0x000fe20003f05270 */
[----:B------:R-:W-:Y:S01]  /*0110*/  VIADD R6, R14, 0x190 ;  /* 0x000001900e067836 */ /* 0x000fe20000000000 */
[C---:B------:R-:W-:Y:S01]  /*0120*/  ISETP.NE.AND P2, PT, R12.reuse, 0x3, PT ;  /* 0x000000030c00780c */ /* 0x040fe20003f45270 */
[----:B------:R-:W5:Y:S01]  /*0130*/  SHFL.IDX PT, R3, R13, 0x7, 0x181f ;  /* 0x00f81f000d037f89 */ /* 0x000f6200000e0000 */
[----:B------:R-:W-:-:S02]  /*0140*/  ISETP.NE.AND P1, PT, R12, 0x4, PT ;  /* 0x000000040c00780c */ /* 0x000fc40003f25270 */
[----:B------:R-:W-:Y:S01]  /*0150*/  ISETP.NE.AND P5, PT, R12, 0x7, PT ;  /* 0x000000070c00780c */ /* 0x000fe20003fa5270 */
[----:B------:R-:W0:Y:S04]  /*0160*/  SHFL.IDX PT, R5, R7, 0x7, 0x181f ;  /* 0x00f81f0007057f89 */ /* 0x000e2800000e0000 */
[----:B------:R-:W-:Y:S04]  /*0170*/  SHFL.IDX PT, R19, R14, 0x4, 0x181f ;  /* 0x00981f000e137f89 */ /* 0x000fe800000e0000 */
[----:B------:R-:W-:Y:S01]  /*0180*/  SHFL.IDX PT, R15, R27, 0x4, 0x181f ;  /* 0x00981f001b0f7f89 */ /* 0x000fe200000e0000 */
[----:B-1----:R-:W-:-:S03]  /*0190*/  @!P3 IMAD.MOV.U32 R0, RZ, RZ, R9 ;  /* 0x000000ffff00b224 */ /* 0x002fc600078e0009 */
[----:B------:R-:W1:Y:S01]  /*01a0*/  SHFL.IDX PT, R8, R6, 0x7, 0x181f ;  /* 0x00f81f0006087f89 */ /* 0x000e6200000e0000 */
[----:B----4-:R-:W-:-:S03]  /*01b0*/  @!P4 IMAD.MOV.U32 R0, RZ, RZ, R2 ;  /* 0x000000ffff00c224 */ /* 0x010fc600078e0002 */
[----:B------:R-:W4:Y:S01]  /*01c0*/  SHFL.IDX PT, R9, R14, 0x2, 0x181f ;  /* 0x00581f000e097f89 */ /* 0x000f2200000e0000 */
[----:B-----5:R-:W-:-:S03]  /*01d0*/  @!P0 MOV R0, R3 ;  /* 0x0000000300008202 */ /* 0x020fc60000000f00 */
[----:B------:R-:W5:Y:S01]  /*01e0*/  SHFL.IDX PT, R2, R14, RZ, 0x181f ;  /* 0x00181fff0e027589 */ /* 0x000f6200000e0000 */
[----:B0-----:R-:W-:-:S03]  /*01f0*/  @!P2 IMAD.MOV.U32 R0, RZ, RZ, R5 ;  /* 0x000000ffff00a224 */ /* 0x001fc600078e0005 */
[----:B------:R-:W0:Y:S01]  /*0200*/  SHFL.IDX PT, R3, R14, 0x1, 0x181f ;  /* 0x00381f000e037f89 */ /* 0x000e2200000e0000 */
[----:B------:R-:W-:-:S03]  /*0210*/  HFMA2 R5, -RZ, RZ, 0, 0 ;  /* 0x00000000ff057431 */ /* 0x000fc600000001ff */
[----:B------:R-:W2:Y:S04]  /*0220*/  SHFL.IDX PT, R23, R27, 0x1, 0x181f ;  /* 0x00381f001b177f89 */ /* 0x000ea800000e0000 */
[----:B------:R-:W3:Y:S04]  /*0230*/  SHFL.IDX PT, R26, R14, 0x3, 0x181f ;  /* 0x00781f000e1a7f89 */ /* 0x000ee800000e0000 */
[----:B------:R-:W3:Y:S01]  /*0240*/  SHFL.IDX PT, R20, R14, 0x5, 0x181f ;  /* 0x00b81f000e147f89 */ /* 0x000ee200000e0000 */
[----:B-1----:R-:W-:Y:S02]  /*0250*/  @!P1 IMAD.MOV.U32 R0, RZ, RZ, R8 ;  /* 0x000000ffff009224 */ /* 0x002fe400078e0008 */
[----:B------:R-:W-:Y:S01]  /*0260*/  IMAD.MOV.U32 R8, RZ, RZ, RZ ;  /* 0x000000ffff087224 */ /* 0x000fe200078e00ff */
[----:B------:R1:W3:Y:S01]  /*0270*/  SHFL.IDX PT, R21, R14, 0x6, 0x181f ;  /* 0x00d81f000e157f89 */ /* 0x0002e200000e0000 */
[----:B----4-:R-:W-:-:S02]  /*0280*/  @!P3 IMAD.MOV.U32 R11, RZ, RZ, R9 ;  /* 0x000000ffff0bb224 */ /* 0x010fc400078e0009 */
[----:B------:R-:W-:Y:S01]  /*0290*/  HFMA2 R9, -RZ, RZ, 0, 0 ;  /* 0x00000000ff097431 */ /* 0x000fe200000001ff */
[----:B------:R-:W4:Y:S01]  /*02a0*/  SHFL.IDX PT, R22, R27, RZ, 0x181f ;  /* 0x00181fff1b167589 */ /* 0x000f2200000e0000 */
[----:B-----5:R-:W-:-:S03]  /*02b0*/  @!P3 IMAD.MOV.U32 R5, RZ, RZ, R2 ;  /* 0x000000ffff05b224 */ /* 0x020fc600078e0002 */
[----:B------:R-:W5:Y:S01]  /*02c0*/  SHFL.IDX PT, R24, R27, 0x2, 0x181f ;  /* 0x00581f001b187f89 */ /* 0x000f6200000e0000 */
[----:B------:R-:W-:Y:S01]  /*02d0*/  @!P3 IMAD.MOV.U32 R9, RZ, RZ, R19 ;  /* 0x000000ffff09b224 */ /* 0x000fe200078e0013 */
[----:B0-----:R-:W-:Y:S01]  /*02e0*/  @!P3 MOV R10, R3 ;  /* 0x00000003000ab202 */ /* 0x001fe20000000f00 */
[C---:B------:R-:W-:Y:S01]  /*02f0*/  VIADD R19, R14.reuse, 0x191 ;  /* 0x000001910e137836 */ /* 0x040fe20000000000 */
[----:B------:R-:W0:Y:S01]  /*0300*/  SHFL.IDX PT, R25, R27, 0x3, 0x181f ;  /* 0x00781f001b197f89 */ /* 0x000e2200000e0000 */
[----:B------:R-:W-:Y:S02]  /*0310*/  @!P4 MOV R9, R15 ;  /* 0x0000000f0009c202 */ /* 0x000fe40000000f00 */
[----:B------:R-:W-:Y:S02]  /*0320*/  CS2R R2, SRZ ;  /* 0x0000000000027805 */ /* 0x000fe4000001ff00 */
[C---:B------:R-:W-:Y:S01]  /*0330*/  IADD3 R15, PT, PT, R14.reuse, 0x192, RZ ;  /* 0x000001920e0f7810 */ /* 0x040fe20007ffe0ff */
[----:B------:R-:W0:Y:S01]  /*0340*/  SHFL.IDX PT, R16, R27, 0x5, 0x181f ;  /* 0x00b81f001b107f89 */ /* 0x000e2200000e0000 */
[----:B--2---:R-:W-:Y:S01]  /*0350*/  @!P4 IMAD.MOV.U32 R10, RZ, RZ, R23 ;  /* 0x000000ffff0ac224 */ /* 0x004fe200078e0017 */
[----:B-1----:R-:W-:Y:S01]  /*0360*/  IADD3 R14, PT, PT, R14, 0x193, RZ ;  /* 0x000001930e0e7810 */ /* 0x002fe20007ffe0ff */
[----:B---3--:R-:W-:Y:S01]  /*0370*/  @!P3 IMAD.MOV.U32 R8, RZ, RZ, R26 ;  /* 0x000000ffff08b224 */ /* 0x008fe200078e001a */
[----:B------:R-:W1:Y:S01]  /*0380*/  SHFL.IDX PT, R17, R27, 0x6, 0x181f ;  /* 0x00d81f001b117f89 */ /* 0x000e6200000e0000 */
[----:B------:R-:W-:-:S03]  /*0390*/  @!P3 IMAD.MOV.U32 R2, RZ, RZ, R20 ;  /* 0x000000ffff02b224 */ /* 0x000fc600078e0014 */
[----:B------:R-:W2:Y:S01]  /*03a0*/  SHFL.IDX PT, R18, R13, RZ, 0x181f ;  /* 0x00181fff0d127589 */ /* 0x000ea200000e0000 */
[----:B------:R-:W-:Y:S02]  /*03b0*/  @!P3 MOV R3, R21 ;  /* 0x000000150003b202 */ /* 0x000fe40000000f00 */
[----:B------:R-:W-:Y:S01]  /*03c0*/  ISETP.NE.AND P3, PT, R12, 0x5, PT ;  /* 0x000000050c00780c */ /* 0x000fe20003f65270 */
[----:B------:R-:W3:Y:S01]  /*03d0*/  SHFL.IDX PT, R27, R19, 0x7, 0x181f ;  /* 0x00f81f00131b7f89 */ /* 0x000ee200000e0000 */
[----:B----4-:R-:W-:Y:S01]  /*03e0*/  @!P4 IMAD.MOV.U32 R5, RZ, RZ, R22 ;  /* 0x000000ffff05c224 */ /* 0x010fe200078e0016 */
[----:B-----5:R-:W-:Y:S02]  /*03f0*/  @!P4 MOV R11, R24 ;  /* 0x00000018000bc202 */ /* 0x020fe40000000f00 */
[----:B------:R-:W4:Y:S01]  /*0400*/  SHFL.IDX PT, R23, R7, RZ, 0x181f ;  /* 0x00181fff07177589 */ /* 0x000f2200000e0000 */
[----:B0-----:R-:W-:-:S03]  /*0410*/  @!P4 IMAD.MOV.U32 R8, RZ, RZ, R25 ;  /* 0x000000ffff08c224 */ /* 0x001fc600078e0019 */
[----:B------:R-:W0:Y:S01]  /*0420*/  SHFL.IDX PT, R24, R6, RZ, 0x181f ;  /* 0x00181fff06187589 */ /* 0x000e2200000e0000 */
[----:B------:R-:W-:-:S03]  /*0430*/  @!P4 IMAD.MOV.U32 R2, RZ, RZ, R16 ;  /* 0x000000ffff02c224 */ /* 0x000fc600078e0010 */
[----:B------:R-:W5:Y:S01]  /*0440*/  SHFL.IDX PT, R20, R13, 0x4, 0x181f ;  /* 0x00981f000d147f89 */ /* 0x000f6200000e0000 */
[----:B-1----:R-:W-:-:S03]  /*0450*/  @!P4 MOV R3, R17 ;  /* 0x000000110003c202 */ /* 0x002fc60000000f00 */
[----:B------:R-:W1:Y:S01]  /*0460*/  SHFL.IDX PT, R16, R13, 0x1, 0x181f ;  /* 0x00381f000d107f89 */ /* 0x000e6200000e0000 */
[----:B------:R-:W-:Y:S01]  /*0470*/  ISETP.NE.AND P4, PT, R12, 0x6, PT ;  /* 0x000000060c00780c */ /* 0x000fe20003f85270 */
[----:B--2---:R-:W-:Y:S02]  /*0480*/  @!P0 IMAD.MOV.U32 R5, RZ, RZ, R18 ;  /* 0x000000ffff058224 */ /* 0x004fe400078e0012 */
[----:B------:R-:W2:Y:S01]  /*0490*/  SHFL.IDX PT, R17, R13, 0x2, 0x181f ;  /* 0x00581f000d117f89 */ /* 0x000ea200000e0000 */
[----:B---3--:R-:W-:-:S03]  /*04a0*/  @!P3 IMAD.MOV.U32 R0, RZ, RZ, R27 ;  /* 0x000000ffff00b224 */ /* 0x008fc600078e001b */
[----:B------:R-:W3:Y:S04]  /*04b0*/  SHFL.IDX PT, R18, R13, 0x3, 0x181f ;  /* 0x00781f000d127f89 */ /* 0x000ee800000e0000 */
[----:B------:R-:W3:Y:S01]  /*04c0*/  SHFL.IDX PT, R25, R19, RZ, 0x181f ;  /* 0x00181fff13197589 */ /* 0x000ee200000e0000 */
[----:B----4-:R-:W-:-:S03]  /*04d0*/  @!P2 MOV R5, R23 ;  /* 0x000000170005a202 */ /* 0x010fc60000000f00 */
[----:B------:R-:W4:Y:S01]  /*04e0*/  SHFL.IDX PT, R21, R13, 0x5, 0x181f ;  /* 0x00b81f000d157f89 */ /* 0x000f2200000e0000 */
[----:B0-----:R-:W-:-:S03]  /*04f0*/  @!P1 MOV R5, R24 ;  /* 0x0000001800059202 */ /* 0x001fc60000000f00 */
[----:B------:R-:W0:Y:S01]  /*0500*/  SHFL.IDX PT, R22, R13, 0x6, 0x181f ;  /* 0x00d81f000d167f89 */ /* 0x000e2200000e0000 */
[----:B-----5:R-:W-:-:S03]  /*0510*/  @!P0 MOV R9, R20 ;  /* 0x0000001400098202 */ /* 0x020fc60000000f00 */
[----:B------:R-:W5:Y:S01]  /*0520*/  SHFL.IDX PT, R26, R15, RZ, 0x181f ;  /* 0x00181fff0f1a7589 */ /* 0x000f6200000e0000 */
[----:B-1----:R-:W-:-:S03]  /*0530*/  @!P0 IMAD.MOV.U32 R10, RZ, RZ, R16 ;  /* 0x000000ffff0a8224 */ /* 0x002fc600078e0010 */
[----:B------:R-:W1:Y:S01]  /*0540*/  SHFL.IDX PT, R27, R14, RZ, 0x181f ;  /* 0x00181fff0e1b7589 */ /* 0x000e6200000e0000 */
[----:B--2---:R-:W-:Y:S02]  /*0550*/  @!P0 IMAD.MOV.U32 R11, RZ, RZ, R17 ;  /* 0x000000ffff0b8224 */ /* 0x004fe400078e0011 */
[----:B---3--:R-:W-:Y:S01]  /*0560*/  @!P0 IMAD.MOV.U32 R8, RZ, RZ, R18 ;  /* 0x000000ffff088224 */ /* 0x008fe200078e0012 */
[----:B------:R-:W2:Y:S01]  /*0570*/  SHFL.IDX PT, R12, R7, 0x1, 0x181f ;  /* 0x00381f00070c7f89 */ /* 0x000ea200000e0000 */
[----:B------:R-:W-:-:S03]  /*0580*/  @!P3 IMAD.MOV.U32 R5, RZ, RZ, R25 ;  /* 0x000000ffff05b224 */ /* 0x000fc600078e0019 */
[----:B------:R-:W3:Y:S01]  /*0590*/  SHFL.IDX PT, R13, R7, 0x2, 0x181f ;  /* 0x00581f00070d7f89 */ /* 0x000ee200000e0000 */
[----:B----4-:R-:W-:-:S03]  /*05a0*/  @!P0 MOV R2, R21 ;  /* 0x0000001500028202 */ /* 0x010fc60000000f00 */
[----:B------:R-:W4:Y:S01]  /*05b0*/  SHFL.IDX PT, R16, R7, 0x3, 0x181f ;  /* 0x00781f0007107f89 */ /* 0x000f2200000e0000 */
[----:B0-----:R-:W-:-:S03]  /*05c0*/  @!P0 IMAD.MOV.U32 R3, RZ, RZ, R22 ;  /* 0x000000ffff038224 */ /* 0x001fc600078e0016 */
[----:B------:R-:W0:Y:S01]  /*05d0*/  SHFL.IDX PT, R17, R7, 0x4, 0x181f ;  /* 0x00981f0007117f89 */ /* 0x000e2200000e0000 */
[----:B-----5:R-:W-:-:S03]  /*05e0*/  @!P4 MOV R5, R26 ;  /* 0x0000001a0005c202 */ /* 0x020fc60000000f00 */
[----:B------:R-:W5:Y:S01]  /*05f0*/  SHFL.IDX PT, R18, R7, 0x5, 0x181f ;  /* 0x00b81f0007127f89 */ /* 0x000f6200000e0000 */
[----:B-1----:R-:W-:-:S03]  /*0600*/  @!P5 IMAD.MOV.U32 R5, RZ, RZ, R27 ;  /* 0x000000ffff05d224 */ /* 0x002fc600078e001b */
[----:B------:R-:W1:Y:S04]  /*0610*/  SHFL.IDX PT, R20, R7, 0x6, 0x181f ;  /* 0x00d81f0007147f89 */ /* 0x000e6800000e0000 */
[----:B------:R-:W1:Y:S01]  /*0620*/  SHFL.IDX PT, R21, R6, 0x1, 0x181f ;  /* 0x00381f0006157f89 */ /* 0x000e6200000e0000 */
[----:B--2---:R-:W-:-:S03]  /*0630*/  @!P2 IMAD.MOV.U32 R10, RZ, RZ, R12 ;  /* 0x000000ffff0aa224 */ /* 0x004fc600078e000c */
[----:B------:R-:W2:Y:S01]  /*0640*/  SHFL.IDX PT, R22, R6, 0x2, 0x181f ;  /* 0x00581f0006167f89 */ /* 0x000ea200000e0000 */
[----:B---3--:R-:W-:-:S03]  /*0650*/  @!P2 MOV R11, R13 ;  /* 0x0000000d000ba202 */ /* 0x008fc60000000f00 */
[----:B------:R-:W3:Y:S01]  /*0660*/  SHFL.IDX PT, R28, R15, 0x7, 0x181f ;  /* 0x00f81f000f1c7f89 */ /* 0x000ee200000e0000 */
[----:B----4-:R-:W-:-:S03]  /*0670*/  @!P2 IMAD.MOV.U32 R8, RZ, RZ, R16 ;  /* 0x000000ffff08a224 */ /* 0x010fc600078e0010 */
[----:B------:R-:W4:Y:S01]  /*0680*/  SHFL.IDX PT, R23, R6, 0x3, 0x181f ;  /* 0x00781f0006177f89 */ /* 0x000f2200000e0000 */
[----:B0-----:R-:W-:-:S03]  /*0690*/  @!P2 MOV R9, R17 ;  /* 0x000000110009a202 */ /* 0x001fc60000000f00 */
[----:B------:R-:W0:Y:S01]  /*06a0*/  SHFL.IDX PT, R24, R6, 0x4, 0x181f ;  /* 0x00981f0006187f89 */ /* 0x000e2200000e0000 */
[----:B-----5:R-:W-:-:S03]  /*06b0*/  @!P2 IMAD.MOV.U32 R2, RZ, RZ, R18 ;  /* 0x000000ffff02a224 */ /* 0x020fc600078e0012 */
[----:B------:R-:W5:Y:S01]  /*06c0*/  SHFL.IDX PT, R25, R6, 0x5, 0x181f ;  /* 0x00b81f0006197f89 */ /* 0x000f6200000e0000 */
[----:B-1----:R-:W-:-:S03]  /*06d0*/  @!P2 MOV R3, R20 ;  /* 0x000000140003a202 */ /* 0x002fc60000000f00 */
[----:B------:R-:W1:Y:S01]  /*06e0*/  SHFL.IDX PT, R26, R6, 0x6, 0x181f ;  /* 0x00d81f00061a7f89 */ /* 0x000e6200000e0000 */
[----:B------:R-:W-:-:S03]  /*06f0*/  @!P1 IMAD.MOV.U32 R10, RZ, RZ, R21 ;  /* 0x000000ffff0a9224 */ /* 0x000fc600078e0015 */
[----:B------:R-:W-:Y:S01]  /*0700*/  STL.64 [R1], R4 ;  /* 0x0000000401007387 */ /* 0x000fe20000100a00 */
[----:B--2---:R-:W-:-:S03]  /*0710*/  @!P1 MOV R11, R22 ;  /* 0x00000016000b9202 */ /* 0x004fc60000000f00 */
        /* <DEDUP_REMOVED lines=10> */
[----:B------:R-:W1:Y:S04]  /*07c0*/  SHFL.IDX PT, R13, R19, 0x6, 0x181f ;  /* 0x00d81f00130d7f89 */ /* 0x000e6800000e0000 */
[----:B------:R-:W1:Y:S01]  /*07d0*/  SHFL.IDX PT, R16, R15, 0x1, 0x181f ;  /* 0x00381f000f107f89 */ /* 0x000e6200000e0000 */
[----:B--2---:R-:W-:Y:S02]  /*07e0*/  @!P3 MOV R10, R4 ;  /* 0x00000004000ab202 */ /* 0x004fe40000000f00 */
[----:B------:R-:W-:Y:S01]  /*07f0*/  MOV R4, UR6 ;  /* 0x0000000600047c02 */ /* 0x000fe20008000f00 */
[----:B------:R-:W2:Y:S01]  /*0800*/  SHFL.IDX PT, R17, R15, 0x2, 0x181f ;  /* 0x00581f000f117f89 */ /* 0x000ea200000e0000 */
[----:B---3--:R-:W-:Y:S02]  /*0810*/  @!P3 IMAD.MOV.U32 R11, RZ, RZ, R5 ;  /* 0x000000ffff0bb224 */ /* 0x008fe400078e0005 */
[----:B------:R-:W-:Y:S01]  /*0820*/  IMAD.U32 R5, RZ, RZ, UR7 ;  /* 0x00000007ff057e24 */ /* 0x000fe2000f8e00ff */
[----:B------:R-:W3:Y:S01]  /*0830*/  SHFL.IDX PT, R18, R15, 0x3, 0x181f ;  /* 0x00781f000f127f89 */ /* 0x000ee200000e0000 */
[----:B----4-:R-:W-:-:S02]  /*0840*/  @!P3 MOV R8, R6 ;  /* 0x000000060008b202 */ /* 0x010fc40000000f00 */
[----:B------:R-:W-:Y:S01]  /*0850*/  IADD3 R6, P0, PT, R1, UR4, RZ ;  /* 0x0000000401067c10 */ /* 0x000fe2000ff1e0ff */
[----:B------:R-:W4:Y:S01]  /*0860*/  SHFL.IDX PT, R20, R15, 0x4, 0x181f ;  /* 0x00981f000f147f89 */ /* 0x000f2200000e0000 */
[----:B0-----:R-:W-:Y:S02]  /*0870*/  @!P3 IMAD.MOV.U32 R9, RZ, RZ, R7 ;  /* 0x000000ffff09b224 */ /* 0x001fe400078e0007 */
[----:B------:R-:W-:Y:S01]  /*0880*/  IADD3.X R7, PT, PT, RZ, UR5, RZ, P0, !PT ;  /* 0x00000005ff077c10 */ /* 0x000fe200087fe4ff */
[----:B------:R-:W0:Y:S01]  /*0890*/  SHFL.IDX PT, R21, R15, 0x5, 0x181f ;  /* 0x00b81f000f157f89 */ /* 0x000e2200000e0000 */
[----:B-----5:R-:W-:Y:S02]  /*08a0*/  @!P3 MOV R2, R12 ;  /* 0x0000000c0002b202 */ /* 0x020fe40000000f00 */
[----:B------:R-:W-:Y:S01]  /*08b0*/  MOV R12, 0x0 ;  /* 0x00000000000c7802 */ /* 0x000fe20000000f00 */
[----:B------:R-:W5:Y:S01]  /*08c0*/  SHFL.IDX PT, R22, R15, 0x6, 0x181f ;  /* 0x00d81f000f167f89 */ /* 0x000f6200000e0000 */
[----:B-1----:R-:W-:-:S03]  /*08d0*/  @!P3 IMAD.MOV.U32 R3, RZ, RZ, R13 ;  /* 0x000000ffff03b224 */ /* 0x002fc600078e000d */
[----:B------:R-:W1:Y:S01]  /*08e0*/  SHFL.IDX PT, R28, R14, 0x7, 0x181f ;  /* 0x00f81f000e1c7f89 */ /* 0x000e6200000e0000 */
[----:B------:R-:W-:Y:S01]  /*08f0*/  @!P4 MOV R10, R16 ;  /* 0x00000010000ac202 */ /* 0x000fe20000000f00 */
[----:B------:R-:W1:Y:S02]  /*0900*/  LDC.64 R12, c[0x4][R12] ;  /* 0x010000000c0c7b82 */ /* 0x000e640000000a00 */
        /* <DEDUP_REMOVED lines=11> */
[----:B-1----:R-:W-:Y:S01]  /*09c0*/  @!P5 IMAD.MOV.U32 R0, RZ, RZ, R28 ;  /* 0x000000ffff00d224 */ /* 0x002fe200078e001c */
[----:B------:R-:W-:-:S04]  /*09d0*/  @!P5 MOV R10, R23 ;  /* 0x00000017000ad202 */ /* 0x000fc80000000f00 */
[----:B------:R1:W-:Y:S01]  /*09e0*/  STL [R1+0x20], R0 ;  /* 0x0000200001007387 */ /* 0x0003e20000100800 */
[----:B--2---:R-:W-:Y:S01]  /*09f0*/  @!P5 IMAD.MOV.U32 R11, RZ, RZ, R24 ;  /* 0x000000ffff0bd224 */ /* 0x004fe200078e0018 */
[----:B---3--:R-:W-:-:S04]  /*0a00*/  @!P5 MOV R8, R25 ;  /* 0x000000190008d202 */ /* 0x008fc80000000f00 */
[----:B------:R1:W-:Y:S01]  /*0a10*/  STL.64 [R1+0x8], R10 ;  /* 0x0000080a01007387 */ /* 0x0003e20000100a00 */
[----:B----4-:R-:W-:Y:S01]  /*0a20*/  @!P5 IMAD.MOV.U32 R9, RZ, RZ, R26 ;  /* 0x000000ffff09d224 */ /* 0x010fe200078e001a */
[----:B0-----:R-:W-:-:S04]  /*0a30*/  @!P5 MOV R2, R19 ;  /* 0x000000130002d202 */ /* 0x001fc80000000f00 */
[----:B------:R1:W-:Y:S01]  /*0a40*/  STL.64 [R1+0x10], R8 ;  /* 0x0000100801007387 */ /* 0x0003e20000100a00 */
[----:B-----5:R-:W-:-:S05]  /*0a50*/  @!P5 IMAD.MOV.U32 R3, RZ, RZ, R27 ;  /* 0x000000ffff03d224 */ /* 0x020fca00078e001b */
[----:B------:R1:W-:Y:S02]  /*0a60*/  STL.64 [R1+0x18], R2 ;  /* 0x0000180201007387 */ /* 0x0003e40000100a00 */
[----:B------:R-:W-:-:S07]  /*0a70*/  LEPC R20, `(.L_x_4) ;  /* 0x000000001014794e */ /* 0x000fce0000000000 */
[----:B-1----:R-:W-:Y:S05]  /*0a80*/  CALL.ABS.NOINC R12 ;  /* 0x000000000c007343 */ /* 0x002fea0003c00000 */
.L_x_4:
[----:B------:R-:W-:Y:S05]  /*0a90*/  EXIT ;  /* 0x000000000000794d */ /* 0x000fea0003800000 */
.L_x_5:
        /* <DEDUP_REMOVED lines=14> */
.L_x_8:


//--------------------- .nv.global.init           --------------------------
	.section	.nv.global.init,"aw",@progbits
.nv.global.init:
	.type		$str,@object
	.size		$str,($str$1 - $str)
$str:
        /*0000*/ 	.byte	0x25, 0x30, 0x32, 0x64, 0x20, 0x25, 0x75, 0x3a, 0x25, 0x75, 0x20, 0x25, 0x75, 0x3a, 0x25, 0x75
        /*0010*/ 	.byte	0x20, 0x25, 0x75, 0x3a, 0x25, 0x75, 0x20, 0x25, 0x75, 0x3a, 0x25, 0x75, 0x0a, 0x00
	.type		$str$1,@object
	.size		$str$1,(.L_1 - $str$1)
$str$1:
        /*001e*/ 	.byte	0x25, 0x30, 0x32, 0x64, 0x20, 0x6d, 0x61, 0x73, 0x6b, 0x20, 0x3d, 0x20, 0x30, 0x78, 0x25, 0x78
        /*002e*/ 	.byte	0x20, 0x76, 0x61, 0x6c, 0x75, 0x65, 0x20, 0x3d, 0x20, 0x30, 0x78, 0x25, 0x78, 0x20, 0x28, 0x61
        /*003e*/ 	.byte	0x63, 0x74, 0x69, 0x76, 0x65, 0x20, 0x3d, 0x20, 0x30, 0x78, 0x25, 0x78, 0x29, 0x0a, 0x00
.L_1:


//--------------------- .nv.shared.reserved.0     --------------------------
	.section	.nv.shared.reserved.0,"aw",@nobits
	.weak		__nv_reservedSMEM_offset_0_alias
	.size		__nv_reservedSMEM_offset_0_alias, 0, 64
	.other		__nv_reservedSMEM_offset_0_alias,@"STO_CUDA_RESERVED_SHARED STV_DEFAULT"
__nv_reservedSMEM_offset_0_alias:
	.zero		0
	.zero		64


//--------------------- .nv.constant0._Z11test_sync_3j --------------------------
	.section	.nv.constant0._Z11test_sync_3j,"a",@progbits
	.sectionflags	@""
	.align	4
.nv.constant0._Z11test_sync_3j:
	.zero		900


//--------------------- .nv.constant0._Z11test_sync_2v --------------------------
	.section	.nv.constant0._Z11test_sync_2v,"a",@progbits
	.sectionflags	@""
	.align	4
.nv.constant0._Z11test_sync_2v:
	.zero		896


//--------------------- .nv.constant0._Z11test_sync_1v --------------------------
	.section	.nv.constant0._Z11test_sync_1v,"a",@progbits
	.sectionflags	@""
	.align	4
.nv.constant0._Z11test_sync_1v:
	.zero		896


//--------------------- SYMBOLS --------------------------

	.type		.nv.reservedSmem.offset0,@object
	.size		.nv.reservedSmem.offset0,0x4
	.type		vprintf,@function
